	.target	sm_90a

	.elftype	@"ET_EXEC"


//--------------------- .note.nv.tkinfo           --------------------------
	.section	.note.nv.tkinfo,"",@"SHT_NOTE"
	.sectionflags	@"SHF_NOTE_NV_TKINFO"
	.tkinfo
        /*0018*/ 	.word	0x00000002
        /*0030*/ 	.string	""
        /*0030*/ 	.string	"ptxas"
        /*0030*/ 	.string	"Cuda compilation tools, release 13.0, V13.0.88"
        /*0030*/ 	.string	"Build cuda_13.0.r13.0/compiler.36424714_0"
        /*0030*/ 	.string	"-arch sm_90a -m 64 "



//--------------------- .note.nv.cuinfo           --------------------------
	.section	.note.nv.cuinfo,"",@"SHT_NOTE"
	.sectionflags	@"SHF_NOTE_NV_CUINFO"
        /*0018*/ 	.short	0x0002
        /*001a*/ 	.short	0x005a
        /*001c*/ 	.short	0x0082
	.zero		2


//--------------------- .nv.info                  --------------------------
	.section	.nv.info,"",@"SHT_CUDA_INFO"
	.align	4


	//----- nvinfo : EIATTR_REGCOUNT
	.align		4
        /*0000*/ 	.byte	0x04, 0x2f
        /*0002*/ 	.short	(.L_15 - .L_14)
	.align		4
.L_14:
        /*0004*/ 	.word	index@(_ZN7cutlass13device_kernelINS_4gemm6kernel13GemmUniversalIN4cute5tupleIJiiiiEEENS1_10collective13CollectiveMmaINS1_34MainloopSm90TmaGmmaWarpSpecializedILi3ENS5_IJNS4_1CILi1EEENSA_ILi2EEESB_EEENS1_35KernelTmaWarpSpecializedCooperativeEEENS5_IJNSA_ILi128EEENSA_ILi256EEESG_EEENS_10tfloat32_tENS5_IJlSB_lEEESJ_SK_NS4_8TiledMMAINS4_8MMA_AtomIJNS4_4SM904GMMA30MMA_64x256x8_F32TF32TF32_SS_TNILNSO_7ScaleInE1ELSQ_1EEEEEENS4_6LayoutINS5_IJSC_SB_SB_EEENS5_IJSB_NSA_ILi0EEESV_EEEEENS5_IJNS4_10UnderscoreESY_SY_EEEEENS4_23SM90_TMA_LOAD_MULTICASTENS4_14ComposedLayoutINS4_7SwizzleILi3ELi4ELi3EEENS4_18smem_ptr_flag_bitsILi32EEENST_INS5_IJNSA_ILi8EEENSA_ILi32EEEEEENS5_IJS18_SB_EEEEEEEvNS4_8identityENS4_13SM90_TMA_LOADES1C_vS1D_EENS_8epilogue10collective6detail29Sm90TmaWarpSpecializedAdapterINS1H_15DefaultEpilogueISJ_SK_SK_NS1G_6thread17LinearCombinationISJ_Li1EffLNS1L_9ScaleType4KindE0ELNS_15FloatRoundStyleE2ESJ_EENS1_15EpilogueDefaultEEEEEvvEEEEvNT_6ParamsE)
        /*0008*/ 	.word	0x000000a8


	//----- nvinfo : EIATTR_FRAME_SIZE
	.align		4
.L_15:
        /*000c*/ 	.byte	0x04, 0x11
        /*000e*/ 	.short	(.L_17 - .L_16)
	.align		4
.L_16:
        /*0010*/ 	.word	index@(_ZN7cutlass13device_kernelINS_4gemm6kernel13GemmUniversalIN4cute5tupleIJiiiiEEENS1_10collective13CollectiveMmaINS1_34MainloopSm90TmaGmmaWarpSpecializedILi3ENS5_IJNS4_1CILi1EEENSA_ILi2EEESB_EEENS1_35KernelTmaWarpSpecializedCooperativeEEENS5_IJNSA_ILi128EEENSA_ILi256EEESG_EEENS_10tfloat32_tENS5_IJlSB_lEEESJ_SK_NS4_8TiledMMAINS4_8MMA_AtomIJNS4_4SM904GMMA30MMA_64x256x8_F32TF32TF32_SS_TNILNSO_7ScaleInE1ELSQ_1EEEEEENS4_6LayoutINS5_IJSC_SB_SB_EEENS5_IJSB_NSA_ILi0EEESV_EEEEENS5_IJNS4_10UnderscoreESY_SY_EEEEENS4_23SM90_TMA_LOAD_MULTICASTENS4_14ComposedLayoutINS4_7SwizzleILi3ELi4ELi3EEENS4_18smem_ptr_flag_bitsILi32EEENST_INS5_IJNSA_ILi8EEENSA_ILi32EEEEEENS5_IJS18_SB_EEEEEEEvNS4_8identityENS4_13SM90_TMA_LOADES1C_vS1D_EENS_8epilogue10collective6detail29Sm90TmaWarpSpecializedAdapterINS1H_15DefaultEpilogueISJ_SK_SK_NS1G_6thread17LinearCombinationISJ_Li1EffLNS1L_9ScaleType4KindE0ELNS_15FloatRoundStyleE2ESJ_EENS1_15EpilogueDefaultEEEEEvvEEEEvNT_6ParamsE)
        /*0014*/ 	.word	0x00000000


	//----- nvinfo : EIATTR_MIN_STACK_SIZE
	.align		4
.L_17:
        /*0018*/ 	.byte	0x04, 0x12
        /*001a*/ 	.short	(.L_19 - .L_18)
	.align		4
.L_18:
        /*001c*/ 	.word	index@(_ZN7cutlass13device_kernelINS_4gemm6kernel13GemmUniversalIN4cute5tupleIJiiiiEEENS1_10collective13CollectiveMmaINS1_34MainloopSm90TmaGmmaWarpSpecializedILi3ENS5_IJNS4_1CILi1EEENSA_ILi2EEESB_EEENS1_35KernelTmaWarpSpecializedCooperativeEEENS5_IJNSA_ILi128EEENSA_ILi256EEESG_EEENS_10tfloat32_tENS5_IJlSB_lEEESJ_SK_NS4_8TiledMMAINS4_8MMA_AtomIJNS4_4SM904GMMA30MMA_64x256x8_F32TF32TF32_SS_TNILNSO_7ScaleInE1ELSQ_1EEEEEENS4_6LayoutINS5_IJSC_SB_SB_EEENS5_IJSB_NSA_ILi0EEESV_EEEEENS5_IJNS4_10UnderscoreESY_SY_EEEEENS4_23SM90_TMA_LOAD_MULTICASTENS4_14ComposedLayoutINS4_7SwizzleILi3ELi4ELi3EEENS4_18smem_ptr_flag_bitsILi32EEENST_INS5_IJNSA_ILi8EEENSA_ILi32EEEEEENS5_IJS18_SB_EEEEEEEvNS4_8identityENS4_13SM90_TMA_LOADES1C_vS1D_EENS_8epilogue10collective6detail29Sm90TmaWarpSpecializedAdapterINS1H_15DefaultEpilogueISJ_SK_SK_NS1G_6thread17LinearCombinationISJ_Li1EffLNS1L_9ScaleType4KindE0ELNS_15FloatRoundStyleE2ESJ_EENS1_15EpilogueDefaultEEEEEvvEEEEvNT_6ParamsE)
        /*0020*/ 	.word	0x00000000
.L_19:


//--------------------- .nv.compat                --------------------------
	.section	.nv.compat,"",@"SHT_CUDA_COMPAT_INFO"
	.align	4
        /*0000*/ 	.byte	0x02, 0x09, 0x01, 0x00, 0x02, 0x02, 0x04, 0x00, 0x02, 0x05, 0x05, 0x00, 0x03, 0x07, 0x01, 0x01
        /*0010*/ 	.byte	0x02, 0x03, 0x01, 0x00, 0x02, 0x06, 0x01, 0x00, 0x04, 0x0b, 0x08, 0x00, 0x00, 0x00, 0x00, 0x00
        /*0020*/ 	.byte	0x00, 0x00, 0x00, 0x00


//--------------------- .nv.info._ZN7cutlass13device_kernelINS_4gemm6kernel13GemmUniversalIN4cute5tupleIJiiiiEEENS1_10collective13CollectiveMmaINS1_34MainloopSm90TmaGmmaWarpSpecializedILi3ENS5_IJNS4_1CILi1EEENSA_ILi2EEESB_EEENS1_35KernelTmaWarpSpecializedCooperativeEEENS5_IJNSA_ILi128EEENSA_ILi256EEESG_EEENS_10tfloat32_tENS5_IJlSB_lEEESJ_SK_NS4_8TiledMMAINS4_8MMA_AtomIJNS4_4SM904GMMA30MMA_64x256x8_F32TF32TF32_SS_TNILNSO_7ScaleInE1ELSQ_1EEEEEENS4_6LayoutINS5_IJSC_SB_SB_EEENS5_IJSB_NSA_ILi0EEESV_EEEEENS5_IJNS4_10UnderscoreESY_SY_EEEEENS4_23SM90_TMA_LOAD_MULTICASTENS4_14ComposedLayoutINS4_7SwizzleILi3ELi4ELi3EEENS4_18smem_ptr_flag_bitsILi32EEENST_INS5_IJNSA_ILi8EEENSA_ILi32EEEEEENS5_IJS18_SB_EEEEEEEvNS4_8identityENS4_13SM90_TMA_LOADES1C_vS1D_EENS_8epilogue10collective6detail29Sm90TmaWarpSpecializedAdapterINS1H_15DefaultEpilogueISJ_SK_SK_NS1G_6thread17LinearCombinationISJ_Li1EffLNS1L_9ScaleType4KindE0ELNS_15FloatRoundStyleE2ESJ_EENS1_15EpilogueDefaultEEEEEvvEEEEvNT_6ParamsE --------------------------
	.section	.nv.info._ZN7cutlass13device_kernelINS_4gemm6kernel13GemmUniversalIN4cute5tupleIJiiiiEEENS1_10collective13CollectiveMmaINS1_34MainloopSm90TmaGmmaWarpSpecializedILi3ENS5_IJNS4_1CILi1EEENSA_ILi2EEESB_EEENS1_35KernelTmaWarpSpecializedCooperativeEEENS5_IJNSA_ILi128EEENSA_ILi256EEESG_EEENS_10tfloat32_tENS5_IJlSB_lEEESJ_SK_NS4_8TiledMMAINS4_8MMA_AtomIJNS4_4SM904GMMA30MMA_64x256x8_F32TF32TF32_SS_TNILNSO_7ScaleInE1ELSQ_1EEEEEENS4_6LayoutINS5_IJSC_SB_SB_EEENS5_IJSB_NSA_ILi0EEESV_EEEEENS5_IJNS4_10UnderscoreESY_SY_EEEEENS4_23SM90_TMA_LOAD_MULTICASTENS4_14ComposedLayoutINS4_7SwizzleILi3ELi4ELi3EEENS4_18smem_ptr_flag_bitsILi32EEENST_INS5_IJNSA_ILi8EEENSA_ILi32EEEEEENS5_IJS18_SB_EEEEEEEvNS4_8identityENS4_13SM90_TMA_LOADES1C_vS1D_EENS_8epilogue10collective6detail29Sm90TmaWarpSpecializedAdapterINS1H_15DefaultEpilogueISJ_SK_SK_NS1G_6thread17LinearCombinationISJ_Li1EffLNS1L_9ScaleType4KindE0ELNS_15FloatRoundStyleE2ESJ_EENS1_15EpilogueDefaultEEEEEvvEEEEvNT_6ParamsE,"",@"SHT_CUDA_INFO"
	.sectionflags	@""
	.align	4


	//----- nvinfo : EIATTR_CUDA_API_VERSION
	.align		4
        /*0000*/ 	.byte	0x04, 0x37
        /*0002*/ 	.short	(.L_21 - .L_20)
.L_20:
        /*0004*/ 	.word	0x00000082


	//----- nvinfo : EIATTR_KPARAM_INFO
	.align		4
.L_21:
        /*0008*/ 	.byte	0x04, 0x17
        /*000a*/ 	.short	(.L_23 - .L_22)
.L_22:
        /*000c*/ 	.word	0x00000000
        /*0010*/ 	.short	0x0000
        /*0012*/ 	.short	0x0070
        /*0014*/ 	.byte	0x00, 0xf0, 0x01, 0x10


	//----- nvinfo : EIATTR_SPARSE_MMA_MASK
	.align		4
.L_23:
        /*0018*/ 	.byte	0x03, 0x50
        /*001a*/ 	.short	0x0000


	//----- nvinfo : EIATTR_MAXREG_COUNT
	.align		4
        /*001c*/ 	.byte	0x03, 0x1b
        /*001e*/ 	.short	0x00a8


	//----- nvinfo : EIATTR_NUM_BARRIERS
	.align		4
        /*0020*/ 	.byte	0x02, 0x4c
        /*0022*/ 	.byte	0x01
	.zero		1


	//----- nvinfo : EIATTR_EXTERNS
	.align		4
        /*0024*/ 	.byte	0x04, 0x0f
        /*0026*/ 	.short	(.L_25 - .L_24)


	//   ....[0]....
	.align		4
.L_24:
        /*0028*/ 	.word	index@(__assertfail)


	//----- nvinfo : EIATTR_MERCURY_ISA_VERSION
	.align		4
.L_25:
        /*002c*/ 	.byte	0x03, 0x5f
        /*002e*/ 	.short	0x0101


	//----- nvinfo : EIATTR_INT_WARP_WIDE_INSTR_OFFSETS
	.align		4
        /*0030*/ 	.byte	0x04, 0x31
        /*0032*/ 	.short	(.L_27 - .L_26)


	//   ....[0]....
.L_26:
        /*0034*/ 	.word	0x00000450


	//   ....[1]....
        /*0038*/ 	.word	0x00000470


	//   ....[2]....
        /*003c*/ 	.word	0x00000620


	//----- nvinfo : EIATTR_COOP_GROUP_MASK_REGIDS
	.align		4
.L_27:
        /*0040*/ 	.byte	0x04, 0x29
        /*0042*/ 	.short	(.L_29 - .L_28)


	//   ....[0]....
.L_28:
        /*0044*/ 	.word	0xffffffff


	//   ....[1]....
        /*0048*/ 	.word	0xffffffff


	//   ....[2]....
        /*004c*/ 	.word	0xffffffff


	//   ....[3]....
        /*0050*/ 	.word	0xffffffff


	//   ....[4]....
        /*0054*/ 	.word	0xffffffff


	//   ....[5]....
        /*0058*/ 	.word	0xffffffff


	//----- nvinfo : EIATTR_COOP_GROUP_INSTR_OFFSETS
	.align		4
.L_29:
        /*005c*/ 	.byte	0x04, 0x28
        /*005e*/ 	.short	(.L_31 - .L_30)


	//   ....[0]....
.L_30:
        /*0060*/ 	.word	0x00000060


	//   ....[1]....
        /*0064*/ 	.word	0x00000070


	//   ....[2]....
        /*0068*/ 	.word	0x00000130


	//   ....[3]....
        /*006c*/ 	.word	0x000002a0


	//   ....[4]....
        /*0070*/ 	.word	0x00000760


	//   ....[5]....
        /*0074*/ 	.word	0x000011b0


	//----- nvinfo : EIATTR_REG_RECONFIG
	.align		4
.L_31:
        /*0078*/ 	.byte	0x01, 0x54
	.zero		2


	//----- nvinfo : EIATTR_SYSCALL_OFFSETS
	.align		4
        /*007c*/ 	.byte	0x04, 0x46
        /*007e*/ 	.short	(.L_33 - .L_32)


	//   ....[0]....
.L_32:
        /*0080*/ 	.word	0x00001370


	//----- nvinfo : EIATTR_MBARRIER_INSTR_OFFSETS
	.align		4
.L_33:
        /*0084*/ 	.byte	0x04, 0x39
        /*0086*/ 	.short	(.L_35 - .L_34)


	//   ....[0]....
.L_34:
        /*0088*/ 	.word	0x00000230
        /*008c*/ 	.word	0x000000ff
        /*0090*/ 	.word	0x00000000
        /*0094*/ 	.short	0x0100
        /*0096*/ 	.byte	0x08
	.zero		1


	//   ....[1]....
        /*0098*/ 	.word	0x00000240
        /*009c*/ 	.word	0x000000ff
        /*00a0*/ 	.word	0x00000018
        /*00a4*/ 	.short	0x0100
        /*00a6*/ 	.byte	0x08
	.zero		1


	//   ....[2]....
        /*00a8*/ 	.word	0x00000250
        /*00ac*/ 	.word	0x000000ff
        /*00b0*/ 	.word	0x00000008
        /*00b4*/ 	.short	0x0100
        /*00b6*/ 	.byte	0x08
	.zero		1


	//   ....[3]....
        /*00b8*/ 	.word	0x00000260
        /*00bc*/ 	.word	0x000000ff
        /*00c0*/ 	.word	0x00000020
        /*00c4*/ 	.short	0x0100
        /*00c6*/ 	.byte	0x08
	.zero		1


	//   ....[4]....
        /*00c8*/ 	.word	0x00000270
        /*00cc*/ 	.word	0x000000ff
        /*00d0*/ 	.word	0x00000010
        /*00d4*/ 	.short	0x0100
        /*00d6*/ 	.byte	0x08
	.zero		1


	//   ....[5]....
        /*00d8*/ 	.word	0x00000280
        /*00dc*/ 	.word	0x000000ff
        /*00e0*/ 	.word	0x00000028
        /*00e4*/ 	.short	0x0100
        /*00e6*/ 	.byte	0x08
	.zero		1


	//   ....[6]....
        /*00e8*/ 	.word	0x000006a0
        /*00ec*/ 	.word	0x000000ff
        /*00f0*/ 	.word	0x00000040
        /*00f4*/ 	.short	0x0100
        /*00f6*/ 	.byte	0x06
	.zero		1


	//   ....[7]....
        /*00f8*/ 	.word	0x00000710
        /*00fc*/ 	.word	0x000000ff
        /*0100*/ 	.word	0x00000048
        /*0104*/ 	.short	0x0100
        /*0106*/ 	.byte	0x06
	.zero		1


	//   ....[8]....
        /*0108*/ 	.word	0x00001430
        /*010c*/ 	.word	0x00000003
        /*0110*/ 	.word	0x00000000
        /*0114*/ 	.short	0x010a
        /*0116*/ 	.byte	0x3f
	.zero		1


	//   ....[9]....
        /*0118*/ 	.word	0x00001470
        /*011c*/ 	.word	0x00000003
        /*0120*/ 	.word	0x00000000
        /*0124*/ 	.short	0x010a
        /*0126*/ 	.byte	0x3f
	.zero		1


	//   ....[10]....
        /*0128*/ 	.word	0x00001e60
        /*012c*/ 	.word	0x00000005
        /*0130*/ 	.word	0x00000000
        /*0134*/ 	.short	0x010a
        /*0136*/ 	.byte	0x3f
	.zero		1


	//   ....[11]....
        /*0138*/ 	.word	0x00001ea0
        /*013c*/ 	.word	0x00000005
        /*0140*/ 	.word	0x00000000
        /*0144*/ 	.short	0x010a
        /*0146*/ 	.byte	0x3f
	.zero		1


	//   ....[12]....
        /*0148*/ 	.word	0x00002710
        /*014c*/ 	.word	0x00000005
        /*0150*/ 	.word	0x00000000
        /*0154*/ 	.short	0x0101
        /*0156*/ 	.byte	0x3f
	.zero		1


	//   ....[13]....
        /*0158*/ 	.word	0x00002930
        /*015c*/ 	.word	0x00000003
        /*0160*/ 	.word	0x00000000
        /*0164*/ 	.short	0x0101
        /*0166*/ 	.byte	0x3f
	.zero		1


	//   ....[14]....
        /*0168*/ 	.word	0x0000b700
        /*016c*/ 	.word	0x00000014
        /*0170*/ 	.word	0x00000018
        /*0174*/ 	.short	0x010a
        /*0176*/ 	.byte	0x3f
	.zero		1


	//   ....[15]....
        /*0178*/ 	.word	0x0000bca0
        /*017c*/ 	.word	0x00000003
        /*0180*/ 	.word	0x00000048
        /*0184*/ 	.short	0x0101
        /*0186*/ 	.byte	0x3f
	.zero		1


	//   ....[16]....
        /*0188*/ 	.word	0x0000c3f0
        /*018c*/ 	.word	0x00000007
        /*0190*/ 	.word	0x00000000
        /*0194*/ 	.short	0x010a
        /*0196*/ 	.byte	0x3f
	.zero		1


	//   ....[17]....
        /*0198*/ 	.word	0x0000c470
        /*019c*/ 	.word	0x00000006
        /*01a0*/ 	.word	0x00000000
        /*01a4*/ 	.short	0x010a
        /*01a6*/ 	.byte	0x3f
	.zero		1


	//   ....[18]....
        /*01a8*/ 	.word	0x0000c500
        /*01ac*/ 	.word	0x00000003
        /*01b0*/ 	.word	0x00000000
        /*01b4*/ 	.short	0x010a
        /*01b6*/ 	.byte	0x3f
	.zero		1


	//   ....[19]....
        /*01b8*/ 	.word	0x0000c560
        /*01bc*/ 	.word	0x00000003
        /*01c0*/ 	.word	0x00000000
        /*01c4*/ 	.short	0x010a
        /*01c6*/ 	.byte	0x3f
	.zero		1


	//   ....[20]....
        /*01c8*/ 	.word	0x0000c5b0
        /*01cc*/ 	.word	0x00000005
        /*01d0*/ 	.word	0x00000000
        /*01d4*/ 	.short	0x010a
        /*01d6*/ 	.byte	0x3f
	.zero		1


	//   ....[21]....
        /*01d8*/ 	.word	0x0000c680
        /*01dc*/ 	.word	0x00000014
        /*01e0*/ 	.word	0x00000018
        /*01e4*/ 	.short	0x010a
        /*01e6*/ 	.byte	0x3f
	.zero		1


	//   ....[22]....
        /*01e8*/ 	.word	0x0000c750
        /*01ec*/ 	.word	0x00000007
        /*01f0*/ 	.word	0x00000000
        /*01f4*/ 	.short	0x010a
        /*01f6*/ 	.byte	0x3f
	.zero		1


	//   ....[23]....
        /*01f8*/ 	.word	0x0000c7a0
        /*01fc*/ 	.word	0x00000006
        /*0200*/ 	.word	0x00000000
        /*0204*/ 	.short	0x010a
        /*0206*/ 	.byte	0x3f
	.zero		1


	//----- nvinfo : EIATTR_NUM_MBARRIERS
	.align		4
.L_35:
        /*0208*/ 	.byte	0x03, 0x38
        /*020a*/ 	.short	0x0008


	//----- nvinfo : EIATTR_EXIT_INSTR_OFFSETS
	.align		4
        /*020c*/ 	.byte	0x04, 0x1c
        /*020e*/ 	.short	(.L_37 - .L_36)


	//   ....[0]....
.L_36:
        /*0210*/ 	.word	0x000008c0


	//   ....[1]....
        /*0214*/ 	.word	0x000010e0


	//   ....[2]....
        /*0218*/ 	.word	0x0000ae20


	//   ....[3]....
        /*021c*/ 	.word	0x0000b380


	//   ....[4]....
        /*0220*/ 	.word	0x0000c550


	//----- nvinfo : EIATTR_MAX_THREADS
	.align		4
.L_37:
        /*0224*/ 	.byte	0x04, 0x05
        /*0226*/ 	.short	(.L_39 - .L_38)
.L_38:
        /*0228*/ 	.word	0x00000180
        /*022c*/ 	.word	0x00000001
        /*0230*/ 	.word	0x00000001


	//----- nvinfo : EIATTR_CRS_STACK_SIZE
	.align		4
.L_39:
        /*0234*/ 	.byte	0x04, 0x1e
        /*0236*/ 	.short	(.L_41 - .L_40)
.L_40:
        /*0238*/ 	.word	0x00000000


	//----- nvinfo : EIATTR_CBANK_PARAM_SIZE
	.align		4
.L_41:
        /*023c*/ 	.byte	0x03, 0x19
        /*023e*/ 	.short	0x0470


	//----- nvinfo : EIATTR_PARAM_CBANK
	.align		4
        /*0240*/ 	.byte	0x04, 0x0a
        /*0242*/ 	.short	(.L_43 - .L_42)
	.align		4
.L_42:
        /*0244*/ 	.word	index@(.nv.constant0._ZN7cutlass13device_kernelINS_4gemm6kernel13GemmUniversalIN4cute5tupleIJiiiiEEENS1_10collective13CollectiveMmaINS1_34MainloopSm90TmaGmmaWarpSpecializedILi3ENS5_IJNS4_1CILi1EEENSA_ILi2EEESB_EEENS1_35KernelTmaWarpSpecializedCooperativeEEENS5_IJNSA_ILi128EEENSA_ILi256EEESG_EEENS_10tfloat32_tENS5_IJlSB_lEEESJ_SK_NS4_8TiledMMAINS4_8MMA_AtomIJNS4_4SM904GMMA30MMA_64x256x8_F32TF32TF32_SS_TNILNSO_7ScaleInE1ELSQ_1EEEEEENS4_6LayoutINS5_IJSC_SB_SB_EEENS5_IJSB_NSA_ILi0EEESV_EEEEENS5_IJNS4_10UnderscoreESY_SY_EEEEENS4_23SM90_TMA_LOAD_MULTICASTENS4_14ComposedLayoutINS4_7SwizzleILi3ELi4ELi3EEENS4_18smem_ptr_flag_bitsILi32EEENST_INS5_IJNSA_ILi8EEENSA_ILi32EEEEEENS5_IJS18_SB_EEEEEEEvNS4_8identityENS4_13SM90_TMA_LOADES1C_vS1D_EENS_8epilogue10collective6detail29Sm90TmaWarpSpecializedAdapterINS1H_15DefaultEpilogueISJ_SK_SK_NS1G_6thread17LinearCombinationISJ_Li1EffLNS1L_9ScaleType4KindE0ELNS_15FloatRoundStyleE2ESJ_EENS1_15EpilogueDefaultEEEEEvvEEEEvNT_6ParamsE)
        /*0248*/ 	.short	0x0210
        /*024a*/ 	.short	0x0470


	//----- nvinfo : EIATTR_SW_WAR
	.align		4
.L_43:
        /*024c*/ 	.byte	0x04, 0x36
        /*024e*/ 	.short	(.L_45 - .L_44)
.L_44:
        /*0250*/ 	.word	0x00000008
.L_45:


//--------------------- .nv.callgraph             --------------------------
	.section	.nv.callgraph,"",@"SHT_CUDA_CALLGRAPH"
	.align	4
	.sectionentsize	8
	.align		4
        /*0000*/ 	.word	0x00000000
	.align		4
        /*0004*/ 	.word	0xffffffff
	.align		4
        /*0008*/ 	.word	index@(_ZN7cutlass13device_kernelINS_4gemm6kernel13GemmUniversalIN4cute5tupleIJiiiiEEENS1_10collective13CollectiveMmaINS1_34MainloopSm90TmaGmmaWarpSpecializedILi3ENS5_IJNS4_1CILi1EEENSA_ILi2EEESB_EEENS1_35KernelTmaWarpSpecializedCooperativeEEENS5_IJNSA_ILi128EEENSA_ILi256EEESG_EEENS_10tfloat32_tENS5_IJlSB_lEEESJ_SK_NS4_8TiledMMAINS4_8MMA_AtomIJNS4_4SM904GMMA30MMA_64x256x8_F32TF32TF32_SS_TNILNSO_7ScaleInE1ELSQ_1EEEEEENS4_6LayoutINS5_IJSC_SB_SB_EEENS5_IJSB_NSA_ILi0EEESV_EEEEENS5_IJNS4_10UnderscoreESY_SY_EEEEENS4_23SM90_TMA_LOAD_MULTICASTENS4_14ComposedLayoutINS4_7SwizzleILi3ELi4ELi3EEENS4_18smem_ptr_flag_bitsILi32EEENST_INS5_IJNSA_ILi8EEENSA_ILi32EEEEEENS5_IJS18_SB_EEEEEEEvNS4_8identityENS4_13SM90_TMA_LOADES1C_vS1D_EENS_8epilogue10collective6detail29Sm90TmaWarpSpecializedAdapterINS1H_15DefaultEpilogueISJ_SK_SK_NS1G_6thread17LinearCombinationISJ_Li1EffLNS1L_9ScaleType4KindE0ELNS_15FloatRoundStyleE2ESJ_EENS1_15EpilogueDefaultEEEEEvvEEEEvNT_6ParamsE)
	.align		4
        /*000c*/ 	.word	index@(__assertfail)
	.align		4
        /*0010*/ 	.word	0x00000000
	.align		4
        /*0014*/ 	.word	0xfffffffe
	.align		4
        /*0018*/ 	.word	0x00000000
	.align		4
        /*001c*/ 	.word	0xfffffffd
	.align		4
        /*0020*/ 	.word	0x00000000
	.align		4
        /*0024*/ 	.word	0xfffffffc


//--------------------- .nv.constant4             --------------------------
	.section	.nv.constant4,"a",@progbits
	.align	8
	.align		8
.nv.constant4:
        /*0000*/ 	.dword	__assertfail
	.align		8
        /*0008*/ 	.dword	__unnamed_1
	.align		8
        /*0010*/ 	.dword	_ZN39_INTERNAL_79c5056e_4_k_cu_1cb886a5_61034cuda3std3__45__cpo5beginE
	.align		8
        /*0018*/ 	.dword	_ZN39_INTERNAL_79c5056e_4_k_cu_1cb886a5_61034cuda3std3__45__cpo3endE
	.align		8
        /*0020*/ 	.dword	_ZN39_INTERNAL_79c5056e_4_k_cu_1cb886a5_61034cuda3std3__45__cpo6cbeginE
	.align		8
        /*0028*/ 	.dword	_ZN39_INTERNAL_79c5056e_4_k_cu_1cb886a5_61034cuda3std3__45__cpo4cendE
	.align		8
        /*0030*/ 	.dword	_ZN39_INTERNAL_79c5056e_4_k_cu_1cb886a5_61034cuda3std3__441_GLOBAL__N__79c5056e_4_k_cu_1cb886a5_61036ignoreE
	.align		8
        /*0038*/ 	.dword	_ZN39_INTERNAL_79c5056e_4_k_cu_1cb886a5_61034cuda3std3__419piecewise_constructE
	.align		8
        /*0040*/ 	.dword	_ZN39_INTERNAL_79c5056e_4_k_cu_1cb886a5_61034cuda3std3__48in_placeE
	.align		8
        /*0048*/ 	.dword	_ZN39_INTERNAL_79c5056e_4_k_cu_1cb886a5_61034cuda3std6ranges3__45__cpo4swapE
	.align		8
        /*0050*/ 	.dword	_ZN39_INTERNAL_79c5056e_4_k_cu_1cb886a5_61034cuda3std6ranges3__45__cpo9iter_moveE
	.align		8
        /*0058*/ 	.dword	_ZN39_INTERNAL_79c5056e_4_k_cu_1cb886a5_61034cute7productE
	.align		8
        /*0060*/ 	.dword	_ZN39_INTERNAL_79c5056e_4_k_cu_1cb886a5_61034cute1_E
	.align		8
        /*0068*/ 	.dword	$str$22
	.align		8
        /*0070*/ 	.dword	$str$23


//--------------------- .text._ZN7cutlass13device_kernelINS_4gemm6kernel13GemmUniversalIN4cute5tupleIJiiiiEEENS1_10collective13CollectiveMmaINS1_34MainloopSm90TmaGmmaWarpSpecializedILi3ENS5_IJNS4_1CILi1EEENSA_ILi2EEESB_EEENS1_35KernelTmaWarpSpecializedCooperativeEEENS5_IJNSA_ILi128EEENSA_ILi256EEESG_EEENS_10tfloat32_tENS5_IJlSB_lEEESJ_SK_NS4_8TiledMMAINS4_8MMA_AtomIJNS4_4SM904GMMA30MMA_64x256x8_F32TF32TF32_SS_TNILNSO_7ScaleInE1ELSQ_1EEEEEENS4_6LayoutINS5_IJSC_SB_SB_EEENS5_IJSB_NSA_ILi0EEESV_EEEEENS5_IJNS4_10UnderscoreESY_SY_EEEEENS4_23SM90_TMA_LOAD_MULTICASTENS4_14ComposedLayoutINS4_7SwizzleILi3ELi4ELi3EEENS4_18smem_ptr_flag_bitsILi32EEENST_INS5_IJNSA_ILi8EEENSA_ILi32EEEEEENS5_IJS18_SB_EEEEEEEvNS4_8identityENS4_13SM90_TMA_LOADES1C_vS1D_EENS_8epilogue10collective6detail29Sm90TmaWarpSpecializedAdapterINS1H_15DefaultEpilogueISJ_SK_SK_NS1G_6thread17LinearCombinationISJ_Li1EffLNS1L_9ScaleType4KindE0ELNS_15FloatRoundStyleE2ESJ_EENS1_15EpilogueDefaultEEEEEvvEEEEvNT_6ParamsE --------------------------
	.section	.text._ZN7cutlass13device_kernelINS_4gemm6kernel13GemmUniversalIN4cute5tupleIJiiiiEEENS1_10collective13CollectiveMmaINS1_34MainloopSm90TmaGmmaWarpSpecializedILi3ENS5_IJNS4_1CILi1EEENSA_ILi2EEESB_EEENS1_35KernelTmaWarpSpecializedCooperativeEEENS5_IJNSA_ILi128EEENSA_ILi256EEESG_EEENS_10tfloat32_tENS5_IJlSB_lEEESJ_SK_NS4_8TiledMMAINS4_8MMA_AtomIJNS4_4SM904GMMA30MMA_64x256x8_F32TF32TF32_SS_TNILNSO_7ScaleInE1ELSQ_1EEEEEENS4_6LayoutINS5_IJSC_SB_SB_EEENS5_IJSB_NSA_ILi0EEESV_EEEEENS5_IJNS4_10UnderscoreESY_SY_EEEEENS4_23SM90_TMA_LOAD_MULTICASTENS4_14ComposedLayoutINS4_7SwizzleILi3ELi4ELi3EEENS4_18smem_ptr_flag_bitsILi32EEENST_INS5_IJNSA_ILi8EEENSA_ILi32EEEEEENS5_IJS18_SB_EEEEEEEvNS4_8identityENS4_13SM90_TMA_LOADES1C_vS1D_EENS_8epilogue10collective6detail29Sm90TmaWarpSpecializedAdapterINS1H_15DefaultEpilogueISJ_SK_SK_NS1G_6thread17LinearCombinationISJ_Li1EffLNS1L_9ScaleType4KindE0ELNS_15FloatRoundStyleE2ESJ_EENS1_15EpilogueDefaultEEEEEvvEEEEvNT_6ParamsE,"ax",@progbits
	.align	128
.text._ZN7cutlass13device_kernelINS_4gemm6kernel13GemmUniversalIN4cute5tupleIJiiiiEEENS1_10collective13CollectiveMmaINS1_34MainloopSm90TmaGmmaWarpSpecializedILi3ENS5_IJNS4_1CILi1EEENSA_ILi2EEESB_EEENS1_35KernelTmaWarpSpecializedCooperativeEEENS5_IJNSA_ILi128EEENSA_ILi256EEESG_EEENS_10tfloat32_tENS5_IJlSB_lEEESJ_SK_NS4_8TiledMMAINS4_8MMA_AtomIJNS4_4SM904GMMA30MMA_64x256x8_F32TF32TF32_SS_TNILNSO_7ScaleInE1ELSQ_1EEEEEENS4_6LayoutINS5_IJSC_SB_SB_EEENS5_IJSB_NSA_ILi0EEESV_EEEEENS5_IJNS4_10UnderscoreESY_SY_EEEEENS4_23SM90_TMA_LOAD_MULTICASTENS4_14ComposedLayoutINS4_7SwizzleILi3ELi4ELi3EEENS4_18smem_ptr_flag_bitsILi32EEENST_INS5_IJNSA_ILi8EEENSA_ILi32EEEEEENS5_IJS18_SB_EEEEEEEvNS4_8identityENS4_13SM90_TMA_LOADES1C_vS1D_EENS_8epilogue10collective6detail29Sm90TmaWarpSpecializedAdapterINS1H_15DefaultEpilogueISJ_SK_SK_NS1G_6thread17LinearCombinationISJ_Li1EffLNS1L_9ScaleType4KindE0ELNS_15FloatRoundStyleE2ESJ_EENS1_15EpilogueDefaultEEEEEvvEEEEvNT_6ParamsE:
        .type           _ZN7cutlass13device_kernelINS_4gemm6kernel13GemmUniversalIN4cute5tupleIJiiiiEEENS1_10collective13CollectiveMmaINS1_34MainloopSm90TmaGmmaWarpSpecializedILi3ENS5_IJNS4_1CILi1EEENSA_ILi2EEESB_EEENS1_35KernelTmaWarpSpecializedCooperativeEEENS5_IJNSA_ILi128EEENSA_ILi256EEESG_EEENS_10tfloat32_tENS5_IJlSB_lEEESJ_SK_NS4_8TiledMMAINS4_8MMA_AtomIJNS4_4SM904GMMA30MMA_64x256x8_F32TF32TF32_SS_TNILNSO_7ScaleInE1ELSQ_1EEEEEENS4_6LayoutINS5_IJSC_SB_SB_EEENS5_IJSB_NSA_ILi0EEESV_EEEEENS5_IJNS4_10UnderscoreESY_SY_EEEEENS4_23SM90_TMA_LOAD_MULTICASTENS4_14ComposedLayoutINS4_7SwizzleILi3ELi4ELi3EEENS4_18smem_ptr_flag_bitsILi32EEENST_INS5_IJNSA_ILi8EEENSA_ILi32EEEEEENS5_IJS18_SB_EEEEEEEvNS4_8identityENS4_13SM90_TMA_LOADES1C_vS1D_EENS_8epilogue10collective6detail29Sm90TmaWarpSpecializedAdapterINS1H_15DefaultEpilogueISJ_SK_SK_NS1G_6thread17LinearCombinationISJ_Li1EffLNS1L_9ScaleType4KindE0ELNS_15FloatRoundStyleE2ESJ_EENS1_15EpilogueDefaultEEEEEvvEEEEvNT_6ParamsE,@function
        .size           _ZN7cutlass13device_kernelINS_4gemm6kernel13GemmUniversalIN4cute5tupleIJiiiiEEENS1_10collective13CollectiveMmaINS1_34MainloopSm90TmaGmmaWarpSpecializedILi3ENS5_IJNS4_1CILi1EEENSA_ILi2EEESB_EEENS1_35KernelTmaWarpSpecializedCooperativeEEENS5_IJNSA_ILi128EEENSA_ILi256EEESG_EEENS_10tfloat32_tENS5_IJlSB_lEEESJ_SK_NS4_8TiledMMAINS4_8MMA_AtomIJNS4_4SM904GMMA30MMA_64x256x8_F32TF32TF32_SS_TNILNSO_7ScaleInE1ELSQ_1EEEEEENS4_6LayoutINS5_IJSC_SB_SB_EEENS5_IJSB_NSA_ILi0EEESV_EEEEENS5_IJNS4_10UnderscoreESY_SY_EEEEENS4_23SM90_TMA_LOAD_MULTICASTENS4_14ComposedLayoutINS4_7SwizzleILi3ELi4ELi3EEENS4_18smem_ptr_flag_bitsILi32EEENST_INS5_IJNSA_ILi8EEENSA_ILi32EEEEEENS5_IJS18_SB_EEEEEEEvNS4_8identityENS4_13SM90_TMA_LOADES1C_vS1D_EENS_8epilogue10collective6detail29Sm90TmaWarpSpecializedAdapterINS1H_15DefaultEpilogueISJ_SK_SK_NS1G_6thread17LinearCombinationISJ_Li1EffLNS1L_9ScaleType4KindE0ELNS_15FloatRoundStyleE2ESJ_EENS1_15EpilogueDefaultEEEEEvvEEEEvNT_6ParamsE,(.L_x_325 - _ZN7cutlass13device_kernelINS_4gemm6kernel13GemmUniversalIN4cute5tupleIJiiiiEEENS1_10collective13CollectiveMmaINS1_34MainloopSm90TmaGmmaWarpSpecializedILi3ENS5_IJNS4_1CILi1EEENSA_ILi2EEESB_EEENS1_35KernelTmaWarpSpecializedCooperativeEEENS5_IJNSA_ILi128EEENSA_ILi256EEESG_EEENS_10tfloat32_tENS5_IJlSB_lEEESJ_SK_NS4_8TiledMMAINS4_8MMA_AtomIJNS4_4SM904GMMA30MMA_64x256x8_F32TF32TF32_SS_TNILNSO_7ScaleInE1ELSQ_1EEEEEENS4_6LayoutINS5_IJSC_SB_SB_EEENS5_IJSB_NSA_ILi0EEESV_EEEEENS5_IJNS4_10UnderscoreESY_SY_EEEEENS4_23SM90_TMA_LOAD_MULTICASTENS4_14ComposedLayoutINS4_7SwizzleILi3ELi4ELi3EEENS4_18smem_ptr_flag_bitsILi32EEENST_INS5_IJNSA_ILi8EEENSA_ILi32EEEEEENS5_IJS18_SB_EEEEEEEvNS4_8identityENS4_13SM90_TMA_LOADES1C_vS1D_EENS_8epilogue10collective6detail29Sm90TmaWarpSpecializedAdapterINS1H_15DefaultEpilogueISJ_SK_SK_NS1G_6thread17LinearCombinationISJ_Li1EffLNS1L_9ScaleType4KindE0ELNS_15FloatRoundStyleE2ESJ_EENS1_15EpilogueDefaultEEEEEvvEEEEvNT_6ParamsE)
        .other          _ZN7cutlass13device_kernelINS_4gemm6kernel13GemmUniversalIN4cute5tupleIJiiiiEEENS1_10collective13CollectiveMmaINS1_34MainloopSm90TmaGmmaWarpSpecializedILi3ENS5_IJNS4_1CILi1EEENSA_ILi2EEESB_EEENS1_35KernelTmaWarpSpecializedCooperativeEEENS5_IJNSA_ILi128EEENSA_ILi256EEESG_EEENS_10tfloat32_tENS5_IJlSB_lEEESJ_SK_NS4_8TiledMMAINS4_8MMA_AtomIJNS4_4SM904GMMA30MMA_64x256x8_F32TF32TF32_SS_TNILNSO_7ScaleInE1ELSQ_1EEEEEENS4_6LayoutINS5_IJSC_SB_SB_EEENS5_IJSB_NSA_ILi0EEESV_EEEEENS5_IJNS4_10UnderscoreESY_SY_EEEEENS4_23SM90_TMA_LOAD_MULTICASTENS4_14ComposedLayoutINS4_7SwizzleILi3ELi4ELi3EEENS4_18smem_ptr_flag_bitsILi32EEENST_INS5_IJNSA_ILi8EEENSA_ILi32EEEEEENS5_IJS18_SB_EEEEEEEvNS4_8identityENS4_13SM90_TMA_LOADES1C_vS1D_EENS_8epilogue10collective6detail29Sm90TmaWarpSpecializedAdapterINS1H_15DefaultEpilogueISJ_SK_SK_NS1G_6thread17LinearCombinationISJ_Li1EffLNS1L_9ScaleType4KindE0ELNS_15FloatRoundStyleE2ESJ_EENS1_15EpilogueDefaultEEEEEvvEEEEvNT_6ParamsE,@"STO_CUDA_ENTRY STV_DEFAULT"
_ZN7cutlass13device_kernelINS_4gemm6kernel13GemmUniversalIN4cute5tupleIJiiiiEEENS1_10collective13CollectiveMmaINS1_34MainloopSm90TmaGmmaWarpSpecializedILi3ENS5_IJNS4_1CILi1EEENSA_ILi2EEESB_EEENS1_35KernelTmaWarpSpecializedCooperativeEEENS5_IJNSA_ILi128EEENSA_ILi256EEESG_EEENS_10tfloat32_tENS5_IJlSB_lEEESJ_SK_NS4_8TiledMMAINS4_8MMA_AtomIJNS4_4SM904GMMA30MMA_64x256x8_F32TF32TF32_SS_TNILNSO_7ScaleInE1ELSQ_1EEEEEENS4_6LayoutINS5_IJSC_SB_SB_EEENS5_IJSB_NSA_ILi0EEESV_EEEEENS5_IJNS4_10UnderscoreESY_SY_EEEEENS4_23SM90_TMA_LOAD_MULTICASTENS4_14ComposedLayoutINS4_7SwizzleILi3ELi4ELi3EEENS4_18smem_ptr_flag_bitsILi32EEENST_INS5_IJNSA_ILi8EEENSA_ILi32EEEEEENS5_IJS18_SB_EEEEEEEvNS4_8identityENS4_13SM90_TMA_LOADES1C_vS1D_EENS_8epilogue10collective6detail29Sm90TmaWarpSpecializedAdapterINS1H_15DefaultEpilogueISJ_SK_SK_NS1G_6thread17LinearCombinationISJ_Li1EffLNS1L_9ScaleType4KindE0ELNS_15FloatRoundStyleE2ESJ_EENS1_15EpilogueDefaultEEEEEvvEEEEvNT_6ParamsE:
[----:B------:R-:W0:Y:S01]  /*0000*/  LDC R1, c[0x0][0x28] ;  /* 0x00000a00ff017b82 */ /* 0x000e220000000800 */
[----:B------:R-:W1:Y:S01]  /*0010*/  S2R R18, SR_TID.X ;  /* 0x0000000000127919 */ /* 0x000e620000002100 */
[----:B------:R-:W-:Y:S01]  /*0020*/  ELECT P0, URZ, PT ;  /* 0x00000000003f782f */ /* 0x000fe20003800000 */
[----:B------:R-:W-:Y:S01]  /*0030*/  BSSY B0, `(.L_x_0) ;  /* 0x000000f000007945 */ /* 0x000fe20003800000 */
[--C-:B-1----:R-:W-:Y:S02]  /*0040*/  SHF.R.U32.HI R0, RZ, 0x5, R18.reuse ;  /* 0x00000005ff007819 */ /* 0x102fe40000011612 */
[----:B------:R-:W-:-:S03]  /*0050*/  SHF.R.U32.HI R3, RZ, 0x7, R18 ;  /* 0x00000007ff037819 */ /* 0x000fc60000011612 */
[----:B------:R-:W1:Y:S04]  /*0060*/  SHFL.IDX PT, R2, R0, RZ, 0x1f ;  /* 0x00001fff00027589 */ /* 0x000e6800000e0000 */
[----:B------:R2:W3:Y:S01]  /*0070*/  SHFL.IDX PT, R5, R3, RZ, 0x1f ;  /* 0x00001fff03057589 */ /* 0x0004e200000e0000 */
[----:B-1----:R-:W-:-:S13]  /*0080*/  ISETP.NE.OR P0, PT, R2, RZ, !P0 ;  /* 0x000000ff0200720c */ /* 0x002fda0004705670 */
[----:B0-23--:R-:W-:Y:S05]  /*0090*/  @P0 BRA `(.L_x_1) ;  /* 0x0000000000200947 */ /* 0x00dfea0003800000 */
[----:B------:R-:W-:Y:S02]  /*00a0*/  ULDC.64 UR4, c[0x0][0x198] ;  /* 0x0000660000047ab9 */ /* 0x000fe40000000a00 */
[----:B------:R-:W-:Y:S02]  /*00b0*/  UIADD3 UR6, UP0, UR4, 0xf0, URZ ;  /* 0x000000f004067890 */ /* 0x000fe4000ff1e03f */
[----:B------:R-:W-:Y:S02]  /*00c0*/  UIADD3 UR4, UP1, UR4, 0x1f0, URZ ;  /* 0x000001f004047890 */ /* 0x000fe4000ff3e03f */
[----:B------:R-:W-:Y:S02]  /*00d0*/  UIADD3.X UR7, URZ, UR5, URZ, UP0, !UPT ;  /* 0x000000053f077290 */ /* 0x000fe400087fe43f */
[----:B------:R-:W-:-:S07]  /*00e0*/  UIADD3.X UR5, URZ, UR5, URZ, UP1, !UPT ;  /* 0x000000053f057290 */ /* 0x000fce0008ffe43f */
[----:B------:R0:W-:Y:S02]  /*00f0*/  UTMACCTL.PF [UR6] ;  /* 0x00000000060079b9 */ /* 0x0001e40008040000 */
[----:B------:R0:W-:Y:S02]  /*0100*/  UTMACCTL.PF [UR4] ;  /* 0x00000000040079b9 */ /* 0x0001e40008040000 */
[----:B0-----:R-:W-:Y:S01]  /*0110*/  NOP ;  /* 0x0000000000007918 */ /* 0x001fe20000000000 */
.L_x_1:
[----:B------:R-:W-:Y:S05]  /*0120*/  BSYNC B0 ;  /* 0x0000000000007941 */ /* 0x000fea0003800000 */
.L_x_0:
[----:B------:R-:W0:Y:S02]  /*0130*/  SHFL.IDX PT, R3, R0, RZ, 0x1f ;  /* 0x00001fff00037589 */ /* 0x000e2400000e0000 */
[----:B0-----:R-:W-:-:S13]  /*0140*/  ISETP.NE.AND P0, PT, R3, RZ, PT ;  /* 0x000000ff0300720c */ /* 0x001fda0003f05270 */
[----:B------:R-:W-:Y:S05]  /*0150*/  @P0 BRA `(.L_x_2) ;  /* 0x0000000000500947 */ /* 0x000fea0003800000 */
[----:B------:R-:W0:Y:S01]  /*0160*/  S2UR UR8, SR_CgaCtaId ;  /* 0x00000000000879c3 */ /* 0x000e220000008800 */
[----:B------:R-:W-:Y:S01]  /*0170*/  UMOV UR4, 0x400 ;  /* 0x0000040000047882 */ /* 0x000fe20000000000 */
[----:B------:R-:W-:Y:S01]  /*0180*/  UMOV UR5, 0x1 ;  /* 0x0000000100057882 */ /* 0x000fe20000000000 */
[----:B------:R-:W-:Y:S01]  /*0190*/  UMOV UR6, 0x4 ;  /* 0x0000000400067882 */ /* 0x000fe20000000000 */
[----:B------:R-:W-:Y:S01]  /*01a0*/  ELECT P0, URZ, PT ;  /* 0x00000000003f782f */ /* 0x000fe20003800000 */
[----:B------:R-:W-:-:S04]  /*01b0*/  UIADD3 UR6, -UR6, 0x100000, URZ ;  /* 0x0010000006067890 */ /* 0x000fc8000fffe13f */
[----:B------:R-:W-:Y:S02]  /*01c0*/  USHF.L.U32 UR7, UR6, 0xb, URZ ;  /* 0x0000000b06077899 */ /* 0x000fe4000800063f */
[----:B------:R-:W-:Y:S02]  /*01d0*/  USHF.L.U32 UR6, UR6, 0x1, URZ ;  /* 0x0000000106067899 */ /* 0x000fe4000800063f */
[----:B0-----:R-:W-:Y:S02]  /*01e0*/  ULEA UR8, UR8, UR4, 0x18 ;  /* 0x0000000408087291 */ /* 0x001fe4000f8ec03f */
[----:B------:R-:W-:-:S04]  /*01f0*/  UIADD3 UR4, -UR5, 0x100000, URZ ;  /* 0x0010000005047890 */ /* 0x000fc8000fffe13f */
[----:B------:R-:W-:Y:S02]  /*0200*/  USHF.L.U32 UR5, UR4, 0xb, URZ ;  /* 0x0000000b04057899 */ /* 0x000fe4000800063f */
[----:B------:R-:W-:Y:S01]  /*0210*/  USHF.L.U32 UR4, UR4, 0x1, URZ ;  /* 0x0000000104047899 */ /* 0x000fe2000800063f */
[----:B------:R-:W0:Y:S11]  /*0220*/  FENCE.VIEW.ASYNC.S ;  /* 0x00000000000073c6 */ /* 0x000e360000000000 */
[----:B0-----:R0:W1:Y:S01]  /*0230*/  SYNCS.EXCH.64 URZ, [UR8], UR4 ;  /* 0x00000004083f75b2 */ /* 0x0010620008000100 */
[----:B------:R0:W2:Y:S01]  /*0240*/  SYNCS.EXCH.64 URZ, [UR8+0x18], UR6 ;  /* 0x00001806083f75b2 */ /* 0x0000a20008000100 */
[----:B------:R0:W3:Y:S01]  /*0250*/  SYNCS.EXCH.64 URZ, [UR8+0x8], UR4 ;  /* 0x00000804083f75b2 */ /* 0x0000e20008000100 */
[----:B------:R0:W4:Y:S01]  /*0260*/  SYNCS.EXCH.64 URZ, [UR8+0x20], UR6 ;  /* 0x00002006083f75b2 */ /* 0x0001220008000100 */
[----:B------:R0:W0:Y:S01]  /*0270*/  SYNCS.EXCH.64 URZ, [UR8+0x10], UR4 ;  /* 0x00001004083f75b2 */ /* 0x0000220008000100 */
[----:B------:R0:W0:Y:S01]  /*0280*/  SYNCS.EXCH.64 URZ, [UR8+0x28], UR6 ;  /* 0x00002806083f75b2 */ /* 0x0000220008000100 */
[----:B------:R-:W-:Y:S01]  /*0290*/  NOP ;  /* 0x0000000000007918 */ /* 0x000fe20000000000 */
.L_x_2:
[----:B------:R-:W5:Y:S01]  /*02a0*/  SHFL.IDX PT, R0, R0, RZ, 0x1f ;  /* 0x00001fff00007589 */ /* 0x000f6200000e0000 */
[----:B------:R-:W-:Y:S01]  /*02b0*/  SHF.R.S32.HI R7, RZ, 0x1f, R18 ;  /* 0x0000001fff077819 */ /* 0x000fe20000011412 */
[----:B0-----:R-:W0:Y:S01]  /*02c0*/  S2UR UR8, SR_CTAID.X ;  /* 0x00000000000879c3 */ /* 0x001e220000002500 */
[----:B------:R-:W-:Y:S01]  /*02d0*/  ELECT P0, URZ, PT ;  /* 0x00000000003f782f */ /* 0x000fe20003800000 */
[----:B------:R-:W1:Y:S01]  /*02e0*/  S2R R4, SR_CTAID.Y ;  /* 0x0000000000047919 */ /* 0x000e620000002600 */
[----:B------:R-:W-:Y:S01]  /*02f0*/  LEA.HI R7, R7, R18, RZ, 0x7 ;  /* 0x0000001207077211 */ /* 0x000fe200078f38ff */
[----:B------:R-:W-:Y:S01]  /*0300*/  ULDC UR4, c[0x0][0x154] ;  /* 0x0000550000047ab9 */ /* 0x000fe20000000800 */
[----:B------:R-:W-:Y:S01]  /*0310*/  SHF.R.S32.HI R8, RZ, 0x1f, R3 ;  /* 0x0000001fff087819 */ /* 0x000fe20000011403 */
[----:B------:R-:W-:Y:S01]  /*0320*/  NOP ;  /* 0x0000000000007918 */ /* 0x000fe20000000000 */
[----:B------:R-:W-:Y:S01]  /*0330*/  LOP3.LUT R7, R7, 0xffffff80, RZ, 0xc0, !PT ;  /* 0xffffff8007077812 */ /* 0x000fe200078ec0ff */
[----:B------:R-:W2:Y:S01]  /*0340*/  LDC R12, c[0x0][0x140] ;  /* 0x00005000ff0c7b82 */ /* 0x000ea20000000800 */
[----:B------:R-:W-:Y:S01]  /*0350*/  LEA.HI R8, R8, R3, RZ, 0x2 ;  /* 0x0000000308087211 */ /* 0x000fe200078f10ff */
[----:B------:R-:W-:-:S02]  /*0360*/  NOP ;  /* 0x0000000000007918 */ /* 0x000fc40000000000 */
[----:B------:R-:W-:Y:S01]  /*0370*/  IMAD.IADD R6, R18, 0x1, -R7 ;  /* 0x0000000112067824 */ /* 0x000fe200078e0a07 */
[----:B------:R-:W-:-:S03]  /*0380*/  LOP3.LUT R8, R8, 0x3ffffffc, RZ, 0xc0, !PT ;  /* 0x3ffffffc08087812 */ /* 0x000fc600078ec0ff */
[----:B------:R-:W3:Y:S01]  /*0390*/  LDC R10, c[0x0][0x144] ;  /* 0x00005100ff0a7b82 */ /* 0x000ee20000000800 */
[----:B------:R-:W-:Y:S02]  /*03a0*/  SHF.R.S32.HI R7, RZ, 0x1f, R6 ;  /* 0x0000001fff077819 */ /* 0x000fe40000011406 */
[----:B------:R-:W-:Y:S02]  /*03b0*/  LOP3.LUT P2, RZ, R6, 0x7, RZ, 0xc0, !PT ;  /* 0x0000000706ff7812 */ /* 0x000fe4000784c0ff */
[----:B------:R-:W-:Y:S01]  /*03c0*/  LEA.HI R7, R7, R6, RZ, 0x3 ;  /* 0x0000000607077211 */ /* 0x000fe200078f18ff */
[----:B------:R-:W-:Y:S01]  /*03d0*/  VIADD R6, R5, 0xffffffff ;  /* 0xffffffff05067836 */ /* 0x000fe20000000000 */
[----:B-----5:R-:W-:Y:S02]  /*03e0*/  ISETP.NE.OR P0, PT, R0, RZ, !P0 ;  /* 0x000000ff0000720c */ /* 0x020fe40004705670 */
[--C-:B------:R-:W-:Y:S02]  /*03f0*/  SHF.R.S32.HI R0, RZ, 0x3, R7.reuse ;  /* 0x00000003ff007819 */ /* 0x100fe40000011407 */
[----:B------:R-:W-:-:S02]  /*0400*/  SHF.R.S32.HI R7, RZ, 0x1f, R7 ;  /* 0x0000001fff077819 */ /* 0x000fc40000011407 */
[----:B------:R-:W-:Y:S02]  /*0410*/  ISETP.GE.U32.AND P5, PT, R6, 0x2, PT ;  /* 0x000000020600780c */ /* 0x000fe40003fa6070 */
[----:B------:R-:W-:Y:S02]  /*0420*/  LEA.HI R7, R7, R0, RZ, 0x2 ;  /* 0x0000000007077211 */ /* 0x000fe400078f10ff */
[----:B--2---:R-:W-:Y:S02]  /*0430*/  ISETP.EQ.U32.AND P3, PT, R12, 0x1, PT ;  /* 0x000000010c00780c */ /* 0x004fe40003f62070 */
[----:B-1----:R-:W-:Y:S01]  /*0440*/  I2FP.F32.U32 R9, R4 ;  /* 0x0000000400097245 */ /* 0x002fe20000201000 */
[----:B------:R-:W-:Y:S01]  /*0450*/  VOTEU.ALL UP0, P0 ;  /* 0x00000000003f7886 */ /* 0x000fe20000000000 */
[----:B------:R-:W-:Y:S01]  /*0460*/  LOP3.LUT R7, R7, 0xfffffffc, RZ, 0xc0, !PT ;  /* 0xfffffffc07077812 */ /* 0x000fe200078ec0ff */
[----:B------:R-:W-:Y:S02]  /*0470*/  VOTEU.ALL UP1, P0 ;  /* 0x00000000003f7886 */ /* 0x000fe40000020000 */
[----:B------:R-:W-:Y:S01]  /*0480*/  FMUL R11, R9, UR4 ;  /* 0x00000004090b7c20 */ /* 0x000fe20008400000 */
[----:B------:R-:W-:Y:S01]  /*0490*/  IMAD.IADD R9, R3, 0x1, -R8 ;  /* 0x0000000103097824 */ /* 0x000fe200078e0a08 */
[----:B0-----:R-:W-:Y:S01]  /*04a0*/  I2FP.F32.U32 R8, UR8 ;  /* 0x0000000800087c45 */ /* 0x001fe20008201000 */
[----:B------:R-:W-:Y:S01]  /*04b0*/  IMAD.IADD R0, R0, 0x1, -R7 ;  /* 0x0000000100007824 */ /* 0x000fe200078e0a07 */
[----:B------:R-:W0:Y:S01]  /*04c0*/  @!UP0 S2UR UR7, SR_CgaCtaId ;  /* 0x00000000000789c3 */ /* 0x000e220000008800 */
[----:B------:R-:W-:Y:S01]  /*04d0*/  ULDC UR4, c[0x0][0x150] ;  /* 0x0000540000047ab9 */ /* 0x000fe20000000800 */
[----:B------:R-:W1:Y:S01]  /*04e0*/  F2I.U32.TRUNC.NTZ R11, R11 ;  /* 0x0000000b000b7305 */ /* 0x000e62000020f000 */
[----:B------:R-:W-:Y:S01]  /*04f0*/  FMUL R8, R8, UR4 ;  /* 0x0000000408087c20 */ /* 0x000fe20008400000 */
[----:B------:R-:W-:Y:S01]  /*0500*/  SHF.R.S32.HI R3, RZ, 0x1f, R2 ;  /* 0x0000001fff037819 */ /* 0x000fe20000011402 */
[----:B------:R-:W-:Y:S01]  /*0510*/  IMAD R9, R9, 0x4, R0 ;  /* 0x0000000409097824 */ /* 0x000fe200078e0200 */
[----:B------:R-:W-:Y:S01]  /*0520*/  UMOV UR4, 0x20 ;  /* 0x0000002000047882 */ /* 0x000fe20000000000 */
[----:B------:R-:W-:Y:S01]  /*0530*/  @!UP0 UMOV UR6, 0x400 ;  /* 0x0000040000068882 */ /* 0x000fe20000000000 */
[----:B------:R-:W2:Y:S01]  /*0540*/  LDC R7, c[0x0][0x148] ;  /* 0x00005200ff077b82 */ /* 0x000ea20000000800 */
[----:B------:R-:W-:Y:S01]  /*0550*/  LEA.HI R3, R3, R2, RZ, 0x2 ;  /* 0x0000000203037211 */ /* 0x000fe200078f10ff */
[----:B------:R-:W5:Y:S01]  /*0560*/  F2I.U32.TRUNC.NTZ R8, R8 ;  /* 0x0000000800087305 */ /* 0x000f62000020f000 */
[----:B------:R-:W-:Y:S01]  /*0570*/  IMAD.SHL.U32 R22, R9, 0x4, RZ ;  /* 0x0000000409167824 */ /* 0x000fe200078e00ff */
[----:B------:R-:W-:-:S04]  /*0580*/  @!UP0 UIADD3 UR4, -UR4, 0x100000, URZ ;  /* 0x0010000004048890 */ /* 0x000fc8000fffe13f */
[----:B------:R-:W-:Y:S02]  /*0590*/  @!UP0 USHF.L.U32 UR5, UR4, 0xb, URZ ;  /* 0x0000000b04058899 */ /* 0x000fe4000800063f */
[----:B------:R-:W-:Y:S01]  /*05a0*/  @!UP0 USHF.L.U32 UR4, UR4, 0x1, URZ ;  /* 0x0000000104048899 */ /* 0x000fe2000800063f */
[----:B------:R-:W-:Y:S02]  /*05b0*/  LOP3.LUT R3, R3, 0xfffffffc, RZ, 0xc0, !PT ;  /* 0xfffffffc03037812 */ /* 0x000fe400078ec0ff */
[----:B------:R-:W-:Y:S01]  /*05c0*/  LOP3.LUT R22, R9, 0xc, R22, 0x78, !PT ;  /* 0x0000000c09167812 */ /* 0x000fe200078e7816 */
[----:B-1----:R-:W-:Y:S02]  /*05d0*/  IMAD.MOV R21, RZ, RZ, -R11 ;  /* 0x000000ffff157224 */ /* 0x002fe400078e0a0b */
[----:B------:R-:W-:Y:S01]  /*05e0*/  IMAD.IADD R0, R2, 0x1, -R3 ;  /* 0x0000000102007824 */ /* 0x000fe200078e0a03 */
[----:B0-----:R-:W-:Y:S01]  /*05f0*/  @!UP0 ULEA UR6, UR7, UR6, 0x18 ;  /* 0x0000000607068291 */ /* 0x001fe2000f8ec03f */
[----:B-----5:R-:W-:-:S03]  /*0600*/  IMAD.MOV R3, RZ, RZ, -R8 ;  /* 0x000000ffff037224 */ /* 0x020fc600078e0a08 */
[----:B------:R-:W-:Y:S01]  /*0610*/  ISETP.NE.AND P1, PT, R0, 0x3, PT ;  /* 0x000000030000780c */ /* 0x000fe20003f25270 */
[----:B------:R-:W-:Y:S01]  /*0620*/  VOTEU.ALL UP0, P0 ;  /* 0x00000000003f7886 */ /* 0x000fe20000000000 */
[----:B------:R-:W-:Y:S01]  /*0630*/  ISETP.LT.U32.AND P0, PT, R22, 0x2, !P2 ;  /* 0x000000021600780c */ /* 0x000fe20005701070 */
[----:B---3--:R-:W-:Y:S01]  /*0640*/  IMAD R3, R10, R3, UR8 ;  /* 0x000000080a037e24 */ /* 0x008fe2000f8e0203 */
[----:B------:R-:W-:Y:S01]  /*0650*/  ISETP.EQ.OR P1, PT, R0, RZ, !P1 ;  /* 0x000000ff0000720c */ /* 0x000fe20004f22670 */
[----:B--2---:R-:W-:Y:S01]  /*0660*/  IMAD R9, R7, R21, R4 ;  /* 0x0000001507097224 */ /* 0x004fe200078e0204 */
[C---:B------:R-:W-:Y:S02]  /*0670*/  ISETP.NE.AND P2, PT, R5.reuse, RZ, PT ;  /* 0x000000ff0500720c */ /* 0x040fe40003f45270 */
[----:B------:R-:W-:Y:S01]  /*0680*/  ISETP.EQ.AND P1, PT, R5, RZ, P1 ;  /* 0x000000ff0500720c */ /* 0x000fe20000f22270 */
[----:B------:R-:W0:Y:S02]  /*0690*/  FENCE.VIEW.ASYNC.S ;  /* 0x00000000000073c6 */ /* 0x000e240000000000 */
[----:B0-----:R0:W1:Y:S01]  /*06a0*/  @!UP0 SYNCS.EXCH.64 URZ, [UR6+0x40], UR4 ;  /* 0x00004004063f85b2 */ /* 0x0010620008000100 */
[----:B------:R-:W-:-:S02]  /*06b0*/  ISETP.NE.AND P4, PT, R9, R22, PT ;  /* 0x000000160900720c */ /* 0x000fc40003f85270 */
[----:B------:R-:W-:Y:S02]  /*06c0*/  SEL R19, RZ, 0x1, !P1 ;  /* 0x00000001ff137807 */ /* 0x000fe40004800000 */
[----:B------:R-:W-:Y:S02]  /*06d0*/  ISETP.EQ.OR P4, PT, R3, RZ, !P4 ;  /* 0x000000ff0300720c */ /* 0x000fe40006782670 */
[----:B------:R-:W-:Y:S02]  /*06e0*/  SEL R19, R19, 0x2, P5 ;  /* 0x0000000213137807 */ /* 0x000fe40002800000 */
[----:B------:R-:W-:-:S04]  /*06f0*/  PLOP3.LUT P0, PT, P0, P4, PT, 0x80, 0x0 ;  /* 0x000000000000781c */ /* 0x000fc80000709070 */
[----:B------:R-:W-:Y:S01]  /*0700*/  P2R R156, PR, RZ, 0x1 ;  /* 0x00000001ff9c7803 */ /* 0x000fe20000000000 */
[----:B------:R0:W2:Y:S01]  /*0710*/  @!UP1 SYNCS.EXCH.64 URZ, [UR6+0x48], UR4 ;  /* 0x00004804063f95b2 */ /* 0x0000a20008000100 */
[----:B------:R-:W-:Y:S01]  /*0720*/  NOP ;  /* 0x0000000000007918 */ /* 0x000fe20000000000 */
[----:B------:R-:W-:Y:S06]  /*0730*/  @!P3 BRA `(.L_x_3) ;  /* 0x000000000008b947 */ /* 0x000fec0003800000 */
[----:B-12-4-:R-:W-:Y:S01]  /*0740*/  UCGABAR_ARV ;  /* 0x00000000000079c7 */ /* 0x016fe20008000000 */
[----:B------:R-:W-:Y:S05]  /*0750*/  BRA `(.L_x_4) ;  /* 0x0000000000047947 */ /* 0x000fea0003800000 */
.L_x_3:
[----:B-12-4-:R-:W-:Y:S01]  /*0760*/  NOP ;  /* 0x0000000000007918 */ /* 0x016fe20000000000 */
.L_x_4:
[----:B------:R-:W1:Y:S01]  /*0770*/  LDC R2, c[0x0][0x65c] ;  /* 0x00019700ff027b82 */ /* 0x000e620000000800 */
[----:B------:R-:W-:Y:S02]  /*0780*/  IMAD.U32 R8, RZ, RZ, UR8 ;  /* 0x00000008ff087e24 */ /* 0x000fe4000f8e00ff */
[----:B------:R-:W-:Y:S01]  /*0790*/  IMAD.MOV.U32 R9, RZ, RZ, RZ ;  /* 0x000000ffff097224 */ /* 0x000fe200078e00ff */
[----:B-1----:R-:W-:-:S04]  /*07a0*/  ISETP.NE.AND P1, PT, R2, 0x1, PT ;  /* 0x000000010200780c */ /* 0x002fc80003f25270 */
[----:B------:R-:W-:-:S09]  /*07b0*/  P2R R5, PR, RZ, 0x2 ;  /* 0x00000002ff057803 */ /* 0x000fd20000000000 */
[----:B------:R-:W1:Y:S01]  /*07c0*/  @P1 LDC R17, c[0x0][0x10] ;  /* 0x00000400ff111b82 */ /* 0x000e620000000800 */
[----:B------:R-:W-:Y:S02]  /*07d0*/  @P1 IMAD.MOV.U32 R5, RZ, RZ, RZ ;  /* 0x000000ffff051224 */ /* 0x000fe400078e00ff */
[----:B------:R-:W-:-:S05]  /*07e0*/  @P1 IMAD.MOV.U32 R13, RZ, RZ, RZ ;  /* 0x000000ffff0d1224 */ /* 0x000fca00078e00ff */
[----:B------:R-:W2:Y:S01]  /*07f0*/  @!P1 LDC R11, c[0x0][0xc] ;  /* 0x00000300ff0b9b82 */ /* 0x000ea20000000800 */
[----:B-1----:R-:W-:-:S04]  /*0800*/  @P1 IMAD.WIDE.U32 R16, R17, UR8, R4 ;  /* 0x0000000811101c25 */ /* 0x002fc8000f8e0004 */
[----:B------:R-:W-:Y:S02]  /*0810*/  @P1 IMAD.IADD R17, R17, 0x1, R13 ;  /* 0x0000000111111824 */ /* 0x000fe400078e020d */
[----:B--2---:R-:W-:-:S04]  /*0820*/  @!P1 IMAD.WIDE.U32 R8, R4, R11, R8 ;  /* 0x0000000b04089225 */ /* 0x004fc800078e0008 */
[----:B------:R-:W-:Y:S02]  /*0830*/  @!P1 IMAD.MOV.U32 R16, RZ, RZ, R8 ;  /* 0x000000ffff109224 */ /* 0x000fe400078e0008 */
[----:B------:R-:W-:Y:S01]  /*0840*/  @!P1 IMAD.MOV.U32 R17, RZ, RZ, R9 ;  /* 0x000000ffff119224 */ /* 0x000fe200078e0009 */
[----:B------:R-:W-:Y:S06]  /*0850*/  @!P3 BRA `(.L_x_5) ;  /* 0x00000000000cb947 */ /* 0x000fec0003800000 */
[----:B------:R-:W-:Y:S01]  /*0860*/  UCGABAR_WAIT ;  /* 0x0000000000007dc7 */ /* 0x000fe20008000000 */
[----:B------:R-:W-:Y:S01]  /*0870*/  CCTL.IVALL ;  /* 0x00000000ff00798f */ /* 0x000fe20002000000 */
[----:B------:R-:W-:Y:S05]  /*0880*/  BRA `(.L_x_6) ;  /* 0x0000000000047947 */ /* 0x000fea0003800000 */
.L_x_5:
[----:B------:R-:W-:Y:S06]  /*0890*/  BAR.SYNC.DEFER_BLOCKING 0x0 ;  /* 0x0000000000007b1d */ /* 0x000fec0000010000 */
.L_x_6:
[----:B------:R-:W-:Y:S05]  /*08a0*/  @!P2 BRA `(.L_x_7) ;  /* 0x000000a40060a947 */ /* 0x000fea0003800000 */
[----:B------:R-:W-:-:S13]  /*08b0*/  ISETP.GT.U32.AND P0, PT, R6, 0x1, PT ;  /* 0x000000010600780c */ /* 0x000fda0003f04070 */
[----:B0-----:R-:W-:Y:S05]  /*08c0*/  @P0 EXIT ;  /* 0x000000000000094d */ /* 0x001fea0003800000 */
[----:B------:R-:W-:Y:S01]  /*08d0*/  ULDC.64 UR4, c[0x0][0x650] ;  /* 0x0001940000047ab9 */ /* 0x000fe20000000a00 */
[----:B------:R-:W-:Y:S01]  /*08e0*/  PRMT R0, RZ, 0x7610, R0 ;  /* 0x00007610ff007816 */ /* 0x000fe20000000000 */
[----:B------:R-:W-:Y:S01]  /*08f0*/  IMAD.MOV.U32 R153, RZ, RZ, -0x1 ;  /* 0xffffffffff997424 */ /* 0x000fe200078e00ff */
[----:B------:R-:W-:Y:S01]  /*0900*/  ISETP.GE.U32.AND P0, PT, R16, UR4, PT ;  /* 0x0000000410007c0c */ /* 0x000fe2000bf06070 */
[----:B------:R-:W-:Y:S02]  /*0910*/  IMAD.MOV.U32 R152, RZ, RZ, -0x1 ;  /* 0xffffffffff987424 */ /* 0x000fe400078e00ff */
[----:B------:R-:W-:Y:S01]  /*0920*/  IMAD.MOV.U32 R23, RZ, RZ, -0x1 ;  /* 0xffffffffff177424 */ /* 0x000fe200078e00ff */
[----:B------:R-:W-:-:S13]  /*0930*/  ISETP.GE.U32.AND.EX P0, PT, R17, UR5, PT, P0 ;  /* 0x0000000511007c0c */ /* 0x000fda000bf06100 */
[----:B------:R-:W-:Y:S05]  /*0940*/  @P0 BRA `(.L_x_8) ;  /* 0x00000004002c0947 */ /* 0x000fea0003800000 */
[----:B------:R-:W0:Y:S01]  /*0950*/  LDC.64 R24, c[0x0][0x628] ;  /* 0x00018a00ff187b82 */ /* 0x000e220000000a00 */
[----:B------:R-:W-:Y:S02]  /*0960*/  IMAD.MOV.U32 R8, RZ, RZ, R16 ;  /* 0x000000ffff087224 */ /* 0x000fe400078e0010 */
[----:B------:R-:W-:-:S05]  /*0970*/  IMAD.MOV.U32 R9, RZ, RZ, R17 ;  /* 0x000000ffff097224 */ /* 0x000fca00078e0011 */
[----:B------:R-:W1:Y:S08]  /*0980*/  LDC R0, c[0x0][0x630] ;  /* 0x00018c00ff007b82 */ /* 0x000e700000000800 */
[----:B------:R-:W2:Y:S01]  /*0990*/  LDC.64 R26, c[0x0][0x620] ;  /* 0x00018800ff1a7b82 */ /* 0x000ea20000000a00 */
[----:B0-----:R-:W-:-:S04]  /*09a0*/  ISETP.NE.U32.AND P0, PT, R24, RZ, PT ;  /* 0x000000ff1800720c */ /* 0x001fc80003f05070 */
[----:B------:R-:W-:-:S13]  /*09b0*/  ISETP.NE.AND.EX P0, PT, R25, RZ, PT, P0 ;  /* 0x000000ff1900720c */ /* 0x000fda0003f05300 */
[----:B-12---:R-:W-:Y:S05]  /*09c0*/  @!P0 BRA `(.L_x_9) ;  /* 0x0000000000288947 */ /* 0x006fea0003800000 */
[----:B------:R-:W0:Y:S02]  /*09d0*/  LDC R13, c[0x0][0x634] ;  /* 0x00018d00ff0d7b82 */ /* 0x000e240000000800 */
[----:B0-----:R-:W-:-:S05]  /*09e0*/  IADD3 R13, P0, R16, R13, RZ ;  /* 0x0000000d100d7210 */ /* 0x001fca0007f1e0ff */
[----:B------:R-:W-:-:S04]  /*09f0*/  IMAD.X R15, RZ, RZ, R17, P0 ;  /* 0x000000ffff0f7224 */ /* 0x000fc800000e0611 */
[----:B------:R-:W-:-:S04]  /*0a00*/  IMAD.WIDE.U32 R8, R15, R24, RZ ;  /* 0x000000180f087225 */ /* 0x000fc800078e00ff */
[----:B------:R-:W-:-:S04]  /*0a10*/  IMAD.WIDE.U32 R10, P0, R13, R25, R8 ;  /* 0x000000190d0a7225 */ /* 0x000fc80007800008 */
[----:B------:R-:W-:-:S04]  /*0a20*/  IMAD.WIDE.U32 R8, R13, R24, RZ ;  /* 0x000000180d087225 */ /* 0x000fc800078e00ff */
[----:B------:R-:W-:Y:S01]  /*0a30*/  IMAD.X R13, RZ, RZ, RZ, P0 ;  /* 0x000000ffff0d7224 */ /* 0x000fe200000e06ff */
[----:B------:R-:W-:Y:S01]  /*0a40*/  IADD3 RZ, P0, R9, R10, RZ ;  /* 0x0000000a09ff7210 */ /* 0x000fe20007f1e0ff */
[----:B------:R-:W-:-:S04]  /*0a50*/  IMAD.MOV.U32 R12, RZ, RZ, R11 ;  /* 0x000000ffff0c7224 */ /* 0x000fc800078e000b */
[----:B------:R-:W-:-:S08]  /*0a60*/  IMAD.WIDE.U32.X R8, R15, R25, R12, P0 ;  /* 0x000000190f087225 */ /* 0x000fd000000e040c */
.L_x_9:
[----:B------:R-:W0:Y:S01]  /*0a70*/  LDC.64 R24, c[0x0][0x640] ;  /* 0x00019000ff187b82 */ /* 0x000e220000000a00 */
[-CC-:B------:R-:W-:Y:S01]  /*0a80*/  SHF.R.U64 R28, R8, R0.reuse, R9.reuse ;  /* 0x00000000081c7219 */ /* 0x180fe20000001209 */
[----:B------:R-:W-:Y:S01]  /*0a90*/  IMAD R30, R7, R21, R4 ;  /* 0x00000015071e7224 */ /* 0x000fe200078e0204 */
[----:B------:R-:W-:Y:S01]  /*0aa0*/  SHF.R.U32.HI R0, RZ, R0, R9 ;  /* 0x00000000ff007219 */ /* 0x000fe20000011609 */
[----:B------:R-:W-:Y:S01]  /*0ab0*/  IMAD.MOV.U32 R21, RZ, RZ, 0x1 ;  /* 0x00000001ff157424 */ /* 0x000fe200078e00ff */
[----:B------:R-:W-:-:S03]  /*0ac0*/  IADD3 R5, P0, RZ, -R28, RZ ;  /* 0x8000001cff057210 */ /* 0x000fc60007f1e0ff */
[----:B------:R-:W1:Y:S02]  /*0ad0*/  LDC R6, c[0x0][0x618] ;  /* 0x00018600ff067b82 */ /* 0x000e640000000800 */
[----:B------:R-:W-:-:S04]  /*0ae0*/  IMAD.X R9, RZ, RZ, ~R0, P0 ;  /* 0x000000ffff097224 */ /* 0x000fc800000e0e00 */
[-C--:B------:R-:W-:Y:S02]  /*0af0*/  IMAD R0, R9, R26.reuse, RZ ;  /* 0x0000001a09007224 */ /* 0x080fe400078e02ff */
[----:B------:R-:W2:Y:S01]  /*0b00*/  LDC R11, c[0x0][0x608] ;  /* 0x00018200ff0b7b82 */ /* 0x000ea20000000800 */
[----:B------:R-:W-:-:S04]  /*0b10*/  IMAD.WIDE.U32 R8, R5, R26, R16 ;  /* 0x0000001a05087225 */ /* 0x000fc800078e0010 */
[----:B------:R-:W-:-:S03]  /*0b20*/  IMAD R5, R5, R27, R0 ;  /* 0x0000001b05057224 */ /* 0x000fc600078e0200 */
[----:B------:R-:W3:Y:S01]  /*0b30*/  LDC R12, c[0x0][0x658] ;  /* 0x00019600ff0c7b82 */ /* 0x000ee20000000800 */
[----:B0-----:R-:W-:Y:S01]  /*0b40*/  ISETP.NE.U32.AND P0, PT, R24, RZ, PT ;  /* 0x000000ff1800720c */ /* 0x001fe20003f05070 */
[----:B------:R-:W-:Y:S02]  /*0b50*/  IMAD.IADD R5, R9, 0x1, R5 ;  /* 0x0000000109057824 */ /* 0x000fe400078e0205 */
[----:B------:R-:W-:Y:S01]  /*0b60*/  IMAD.MOV.U32 R9, RZ, RZ, -0x1 ;  /* 0xffffffffff097424 */ /* 0x000fe200078e00ff */
[----:B------:R-:W-:-:S03]  /*0b70*/  ISETP.NE.AND.EX P0, PT, R25, RZ, PT, P0 ;  /* 0x000000ff1900720c */ /* 0x000fc60003f05300 */
[----:B------:R-:W0:Y:S01]  /*0b80*/  LDC R15, c[0x0][0x600] ;  /* 0x00018000ff0f7b82 */ /* 0x000e220000000800 */
[-CC-:B-1----:R-:W-:Y:S02]  /*0b90*/  SHF.R.U64 R13, R8, R6.reuse, R5.reuse ;  /* 0x00000006080d7219 */ /* 0x182fe40000001205 */
[----:B------:R-:W-:-:S05]  /*0ba0*/  SHF.R.U32.HI R0, RZ, R6, R5 ;  /* 0x00000006ff007219 */ /* 0x000fca0000011605 */
[----:B------:R-:W1:Y:S01]  /*0bb0*/  LDC R14, c[0x0][0x648] ;  /* 0x00019200ff0e7b82 */ /* 0x000e620000000800 */
[-CC-:B--2---:R-:W-:Y:S02]  /*0bc0*/  SHF.R.U64 R27, R13, R11.reuse, R0.reuse ;  /* 0x0000000b0d1b7219 */ /* 0x184fe40000001200 */
[----:B------:R-:W-:-:S05]  /*0bd0*/  SHF.R.U32.HI R5, RZ, R11, R0 ;  /* 0x0000000bff057219 */ /* 0x000fca0000011600 */
[----:B------:R-:W2:Y:S01]  /*0be0*/  LDC R20, c[0x0][0x638] ;  /* 0x00018e00ff147b82 */ /* 0x000ea20000000800 */
[-CC-:B---3--:R-:W-:Y:S02]  /*0bf0*/  SHF.R.U64 R26, R27, R12.reuse, R5.reuse ;  /* 0x0000000c1b1a7219 */ /* 0x188fe40000001205 */
[-C--:B------:R-:W-:Y:S02]  /*0c00*/  SHF.L.U32 R0, R9, R12.reuse, RZ ;  /* 0x0000000c09007219 */ /* 0x080fe400000006ff */
[----:B------:R-:W-:Y:S01]  /*0c10*/  SHF.R.U32.HI R5, RZ, R12, R5 ;  /* 0x0000000cff057219 */ /* 0x000fe20000011605 */
[----:B------:R-:W-:Y:S01]  /*0c20*/  IMAD.MOV.U32 R4, RZ, RZ, R26 ;  /* 0x000000ffff047224 */ /* 0x000fe200078e001a */
[----:B------:R-:W-:Y:S01]  /*0c30*/  LOP3.LUT R10, RZ, R0, RZ, 0x33, !PT ;  /* 0x00000000ff0a7212 */ /* 0x000fe200078e33ff */
[----:B------:R-:W3:Y:S01]  /*0c40*/  LDC R23, c[0x0][0x610] ;  /* 0x00018400ff177b82 */ /* 0x000ee20000000800 */
[----:B------:R-:W-:Y:S05]  /*0c50*/  @!P0 BRA `(.L_x_10) ;  /* 0x0000000000288947 */ /* 0x000fea0003800000 */
[----:B------:R-:W4:Y:S02]  /*0c60*/  LDC R9, c[0x0][0x64c] ;  /* 0x00019300ff097b82 */ /* 0x000f240000000800 */
[----:B----4-:R-:W-:-:S05]  /*0c70*/  IADD3 R9, P0, R26, R9, RZ ;  /* 0x000000091a097210 */ /* 0x010fca0007f1e0ff */
        /* <DEDUP_REMOVED lines=8> */
.L_x_10:
[----:B-1----:R-:W-:Y:S01]  /*0d00*/  SHF.R.U64 R4, R4, R14, R5 ;  /* 0x0000000e04047219 */ /* 0x002fe20000001205 */
[----:B0-----:R-:W-:Y:S01]  /*0d10*/  VIADD R6, R15, 0xffffffff ;  /* 0xffffffff0f067836 */ /* 0x001fe20000000000 */
[----:B------:R-:W-:Y:S02]  /*0d20*/  SHF.L.U32 R0, R21, R12, RZ ;  /* 0x0000000c15007219 */ /* 0x000fe400000006ff */
[----:B------:R-:W-:Y:S01]  /*0d30*/  LOP3.LUT R5, R27, R10, RZ, 0xc0, !PT ;  /* 0x0000000a1b057212 */ /* 0x000fe200078ec0ff */
[----:B------:R-:W-:Y:S01]  /*0d40*/  IMAD.MOV R7, RZ, RZ, -R4 ;  /* 0x000000ffff077224 */ /* 0x000fe200078e0a04 */
[----:B------:R-:W-:Y:S02]  /*0d50*/  SEL R3, R3, R30, !P1 ;  /* 0x0000001e03037207 */ /* 0x000fe40004800000 */
[----:B------:R-:W-:Y:S01]  /*0d60*/  LOP3.LUT R6, R13, R6, RZ, 0xc0, !PT ;  /* 0x000000060d067212 */ /* 0x000fe200078ec0ff */
[----:B------:R-:W-:Y:S02]  /*0d70*/  IMAD R4, R0, R4, R5 ;  /* 0x0000000400047224 */ /* 0x000fe400078e0205 */
[----:B--2---:R-:W-:-:S02]  /*0d80*/  IMAD R0, R7, R20, R26 ;  /* 0x0000001407007224 */ /* 0x004fc400078e021a */
[----:B---3--:R-:W-:Y:S02]  /*0d90*/  IMAD R3, R4, R23, R3 ;  /* 0x0000001704037224 */ /* 0x008fe400078e0203 */
[----:B------:R-:W-:Y:S02]  /*0da0*/  IMAD.MOV.U32 R5, RZ, RZ, 0x1 ;  /* 0x00000001ff057424 */ /* 0x000fe400078e00ff */
[----:B------:R-:W-:Y:S02]  /*0db0*/  IMAD R4, R0, R15, R6 ;  /* 0x0000000f00047224 */ /* 0x000fe400078e0206 */
[----:B------:R-:W-:Y:S01]  /*0dc0*/  IMAD.MOV.U32 R23, RZ, RZ, R28 ;  /* 0x000000ffff177224 */ /* 0x000fe200078e001c */
[----:B------:R-:W-:Y:S02]  /*0dd0*/  PRMT R0, R5, 0x7610, R0 ;  /* 0x0000761005007816 */ /* 0x000fe40000000000 */
[----:B------:R-:W-:Y:S02]  /*0de0*/  SEL R152, R4, R3, !P1 ;  /* 0x0000000304987207 */ /* 0x000fe40004800000 */
[----:B------:R-:W-:-:S07]  /*0df0*/  SEL R153, R3, R4, !P1 ;  /* 0x0000000403997207 */ /* 0x000fce0004800000 */
.L_x_8:
[----:B------:R-:W-:-:S08]  /*0e00*/  NOP ;  /* 0x0000000000007918 */ /* 0x000fd00000000000 */
[----:B------:R-:W0:Y:S02]  /*0e10*/  USETMAXREG.TRY_ALLOC.CTAPOOL UP0, 0xe8 ;  /* 0x000000e8000079c8 */ /* 0x000e240008000600 */
[----:B0-----:R-:W-:-:S13]  /*0e20*/  PLOP3.LUT P0, PT, PT, PT, UP0, 0x80, 0x0 ;  /* 0x000000000000781c */ /* 0x001fda0003f0f008 */
[----:B------:R-:W-:Y:S05]  /*0e30*/  @!P0 BRA `(.L_x_8) ;  /* 0xfffffffc00f08947 */ /* 0x000fea000383ffff */
[----:B------:R-:W-:Y:S01]  /*0e40*/  ULDC.64 UR4, c[0x0][0x598] ;  /* 0x0001660000047ab9 */ /* 0x000fe20000000a00 */
[----:B------:R-:W-:Y:S01]  /*0e50*/  ULDC.64 UR36, c[0x0][0x208] ;  /* 0x0000820000247ab9 */ /* 0x000fe20000000a00 */
[----:B------:R-:W-:-:S04]  /*0e60*/  ISETP.NE.U32.AND P0, PT, RZ, UR4, PT ;  /* 0x00000004ff007c0c */ /* 0x000fc8000bf05070 */
[----:B------:R-:W-:-:S13]  /*0e70*/  ISETP.NE.AND.EX P0, PT, RZ, UR5, PT, P0 ;  /* 0x00000005ff007c0c */ /* 0x000fda000bf05300 */
[----:B------:R-:W-:Y:S05]  /*0e80*/  @!P0 BRA `(.L_x_11) ;  /* 0x00000000001c8947 */ /* 0x000fea0003800000 */
[----:B------:R-:W0:Y:S02]  /*0e90*/  LDC.64 R4, c[0x0][0x598] ;  /* 0x00016600ff047b82 */ /* 0x000e240000000a00 */
[----:B0-----:R-:W2:Y:S02]  /*0ea0*/  LDG.E.64 R4, desc[UR36][R4.64] ;  /* 0x0000002404047981 */ /* 0x001ea4000c1e1b00 */
[----:B--2---:R-:W-:-:S04]  /*0eb0*/  ISETP.NE.U32.AND P0, PT, R4, RZ, PT ;  /* 0x000000ff0400720c */ /* 0x004fc80003f05070 */
[----:B------:R-:W-:-:S13]  /*0ec0*/  ISETP.NE.AND.EX P0, PT, R5, RZ, PT, P0 ;  /* 0x000000ff0500720c */ /* 0x000fda0003f05300 */
[----:B------:R-:W-:Y:S05]  /*0ed0*/  @!P0 BRA `(.L_x_11) ;  /* 0x0000000000088947 */ /* 0x000fea0003800000 */
[----:B------:R0:W5:Y:S01]  /*0ee0*/  LD.E R154, desc[UR36][R4.64] ;  /* 0x00000024049a7980 */ /* 0x000162000c101900 */
[----:B------:R-:W-:Y:S05]  /*0ef0*/  BRA `(.L_x_12) ;  /* 0x0000000000247947 */ /* 0x000fea0003800000 */
.L_x_11:
[----:B------:R-:W-:Y:S02]  /*0f00*/  ULDC.64 UR4, c[0x0][0x588] ;  /* 0x0001620000047ab9 */ /* 0x000fe40000000a00 */
[----:B------:R-:W-:-:S04]  /*0f10*/  ISETP.NE.U32.AND P0, PT, RZ, UR4, PT ;  /* 0x00000004ff007c0c */ /* 0x000fc8000bf05070 */
[----:B------:R-:W-:-:S13]  /*0f20*/  ISETP.NE.AND.EX P0, PT, RZ, UR5, PT, P0 ;  /* 0x00000005ff007c0c */ /* 0x000fda000bf05300 */
[----:B------:R-:W-:Y:S05]  /*0f30*/  @!P0 BRA `(.L_x_13) ;  /* 0x00000000000c8947 */ /* 0x000fea0003800000 */
[----:B------:R-:W0:Y:S02]  /*0f40*/  LDC.64 R154, c[0x0][0x588] ;  /* 0x00016200ff9a7b82 */ /* 0x000e240000000a00 */
[----:B0-----:R1:W5:Y:S01]  /*0f50*/  LDG.E R154, desc[UR36][R154.64] ;  /* 0x000000249a9a7981 */ /* 0x001362000c1e1900 */
[----:B------:R-:W-:Y:S05]  /*0f60*/  BRA `(.L_x_12) ;  /* 0x0000000000087947 */ /* 0x000fea0003800000 */
.L_x_13:
[----:B------:R-:W-:Y:S02]  /*0f70*/  ULDC UR4, c[0x0][0x580] ;  /* 0x0001600000047ab9 */ /* 0x000fe40000000800 */
[----:B------:R-:W-:-:S07]  /*0f80*/  IMAD.U32 R154, RZ, RZ, UR4 ;  /* 0x00000004ff9a7e24 */ /* 0x000fce000f8e00ff */
.L_x_12:
[----:B------:R-:W-:Y:S02]  /*0f90*/  ULDC.64 UR4, c[0x0][0x5a0] ;  /* 0x0001680000047ab9 */ /* 0x000fe40000000a00 */
[----:B------:R-:W-:-:S04]  /*0fa0*/  ISETP.NE.U32.AND P0, PT, RZ, UR4, PT ;  /* 0x00000004ff007c0c */ /* 0x000fc8000bf05070 */
[----:B------:R-:W-:-:S13]  /*0fb0*/  ISETP.NE.AND.EX P0, PT, RZ, UR5, PT, P0 ;  /* 0x00000005ff007c0c */ /* 0x000fda000bf05300 */
[----:B------:R-:W-:Y:S05]  /*0fc0*/  @!P0 BRA `(.L_x_14) ;  /* 0x00000000001c8947 */ /* 0x000fea0003800000 */
[----:B0-----:R-:W0:Y:S02]  /*0fd0*/  LDC.64 R4, c[0x0][0x5a0] ;  /* 0x00016800ff047b82 */ /* 0x001e240000000a00 */
[----:B0-----:R-:W2:Y:S02]  /*0fe0*/  LDG.E.64 R4, desc[UR36][R4.64] ;  /* 0x0000002404047981 */ /* 0x001ea4000c1e1b00 */
[----:B--2---:R-:W-:-:S04]  /*0ff0*/  ISETP.NE.U32.AND P0, PT, R4, RZ, PT ;  /* 0x000000ff0400720c */ /* 0x004fc80003f05070 */
[----:B------:R-:W-:-:S13]  /*1000*/  ISETP.NE.AND.EX P0, PT, R5, RZ, PT, P0 ;  /* 0x000000ff0500720c */ /* 0x000fda0003f05300 */
[----:B------:R-:W-:Y:S05]  /*1010*/  @!P0 BRA `(.L_x_14) ;  /* 0x0000000000088947 */ /* 0x000fea0003800000 */
[----:B-1----:R0:W5:Y:S01]  /*1020*/  LD.E R155, desc[UR36][R4.64] ;  /* 0x00000024049b7980 */ /* 0x002162000c101900 */
[----:B------:R-:W-:Y:S05]  /*1030*/  BRA `(.L_x_15) ;  /* 0x0000000000247947 */ /* 0x000fea0003800000 */
.L_x_14:
[----:B------:R-:W-:Y:S02]  /*1040*/  ULDC.64 UR4, c[0x0][0x590] ;  /* 0x0001640000047ab9 */ /* 0x000fe40000000a00 */
[----:B------:R-:W-:-:S04]  /*1050*/  ISETP.NE.U32.AND P0, PT, RZ, UR4, PT ;  /* 0x00000004ff007c0c */ /* 0x000fc8000bf05070 */
[----:B------:R-:W-:-:S13]  /*1060*/  ISETP.NE.AND.EX P0, PT, RZ, UR5, PT, P0 ;  /* 0x00000005ff007c0c */ /* 0x000fda000bf05300 */
[----:B------:R-:W-:Y:S05]  /*1070*/  @!P0 BRA `(.L_x_16) ;  /* 0x00000000000c8947 */ /* 0x000fea0003800000 */
[----:B0-----:R-:W1:Y:S02]  /*1080*/  LDC.64 R4, c[0x0][0x590] ;  /* 0x00016400ff047b82 */ /* 0x001e640000000a00 */
[----:B-1----:R1:W5:Y:S01]  /*1090*/  LDG.E R155, desc[UR36][R4.64] ;  /* 0x00000024049b7981 */ /* 0x002362000c1e1900 */
[----:B------:R-:W-:Y:S05]  /*10a0*/  BRA `(.L_x_15) ;  /* 0x0000000000087947 */ /* 0x000fea0003800000 */
.L_x_16:
[----:B------:R-:W-:Y:S02]  /*10b0*/  ULDC UR4, c[0x0][0x584] ;  /* 0x0001610000047ab9 */ /* 0x000fe40000000800 */
[----:B-1----:R-:W-:-:S07]  /*10c0*/  IMAD.U32 R155, RZ, RZ, UR4 ;  /* 0x00000004ff9b7e24 */ /* 0x002fce000f8e00ff */
.L_x_15:
[----:B------:R-:W-:-:S13]  /*10d0*/  LOP3.LUT P0, RZ, R0, 0xff, RZ, 0xc0, !PT ;  /* 0x000000ff00ff7812 */ /* 0x000fda000780c0ff */
[----:B------:R-:W-:Y:S05]  /*10e0*/  @!P0 EXIT ;  /* 0x000000000000894d */ /* 0x000fea0003800000 */
[----:B------:R-:W-:Y:S01]  /*10f0*/  ULDC UR4, c[0x0][0x28c] ;  /* 0x0000a30000047ab9 */ /* 0x000fe20000000800 */
[----:B------:R-:W-:Y:S01]  /*1100*/  LOP3.LUT R157, R19, 0x1, RZ, 0xfc, !PT ;  /* 0x00000001139d7812 */ /* 0x000fe200078efcff */
[----:B------:R-:W-:Y:S01]  /*1110*/  UIADD3 UR4, UR4, 0x7f, URZ ;  /* 0x0000007f04047890 */ /* 0x000fe2000fffe03f */
[----:B------:R-:W-:Y:S01]  /*1120*/  UMOV UR38, URZ ;  /* 0x0000003f00267c82 */ /* 0x000fe20008000000 */
[----:B------:R-:W-:Y:S02]  /*1130*/  UMOV UR39, URZ ;  /* 0x0000003f00277c82 */ /* 0x000fe40008000000 */
[----:B------:R-:W-:-:S04]  /*1140*/  USHF.R.S32.HI UR5, URZ, 0x1f, UR4 ;  /* 0x0000001f3f057899 */ /* 0x000fc80008011404 */
[----:B------:R-:W-:-:S04]  /*1150*/  ULEA.HI UR5, UR5, UR4, URZ, 0x7 ;  /* 0x0000000405057291 */ /* 0x000fc8000f8f383f */
[----:B------:R-:W-:-:S12]  /*1160*/  USHF.R.S32.HI UR40, URZ, 0x7, UR5 ;  /* 0x000000073f287899 */ /* 0x000fd80008011405 */
.L_x_292:
[----:B------:R-:W-:Y:S01]  /*1170*/  LOP3.LUT R0, R18, 0x80, RZ, 0xc0, !PT ;  /* 0x0000008012007812 */ /* 0x000fe200078ec0ff */
[----:B--2---:R-:W2:Y:S01]  /*1180*/  S2UR UR7, SR_CgaCtaId ;  /* 0x00000000000779c3 */ /* 0x004ea20000008800 */
[----:B------:R-:W-:Y:S02]  /*1190*/  UMOV UR6, 0x400 ;  /* 0x0000040000067882 */ /* 0x000fe40000000000 */
[----:B------:R-:W-:-:S06]  /*11a0*/  SHF.R.U32.HI R0, RZ, 0x7, R0 ;  /* 0x00000007ff007819 */ /* 0x000fcc0000011600 */
[----:B---3--:R-:W3:Y:S01]  /*11b0*/  SHFL.IDX PT, R0, R0, RZ, 0x1f ;  /* 0x00001fff00007589 */ /* 0x008ee200000e0000 */
[----:B--2---:R-:W-:Y:S01]  /*11c0*/  ULEA UR6, UR7, UR6, 0x18 ;  /* 0x0000000607067291 */ /* 0x004fe2000f8ec03f */
[----:B---3--:R-:W-:-:S13]  /*11d0*/  R2UR UR4, R0 ;  /* 0x00000000000472ca */ /* 0x008fda00000e0000 */
[----:B------:R-:W-:-:S04]  /*11e0*/  ULEA.HI UR5, UR4, UR4, URZ, 0x1 ;  /* 0x0000000404057291 */ /* 0x000fc8000f8f083f */
[----:B------:R-:W-:-:S04]  /*11f0*/  ULOP3.LUT UR5, UR5, 0x7fffe, URZ, 0xc0, !UPT ;  /* 0x0007fffe05057892 */ /* 0x000fc8000f8ec03f */
[----:B------:R-:W-:-:S03]  /*1200*/  UIADD3 UR5, UR4, -UR5, URZ ;  /* 0x8000000504057290 */ /* 0x000fc6000fffe03f */
[----:B------:R-:W-:Y:S01]  /*1210*/  ULDC UR4, c[0x0][0x28c] ;  /* 0x0000a30000047ab9 */ /* 0x000fe20000000800 */
[----:B------:R-:W-:Y:S01]  /*1220*/  ULEA UR5, UR5, UR6, 0xd ;  /* 0x0000000605057291 */ /* 0x000fe2000f8e683f */
[----:B------:R-:W-:-:S03]  /*1230*/  ISETP.LT.AND P0, PT, RZ, UR4, PT ;  /* 0x00000004ff007c0c */ /* 0x000fc6000bf01270 */
[----:B------:R-:W-:-:S04]  /*1240*/  UIADD3 UR5, UR5, 0x100, URZ ;  /* 0x0000010005057890 */ /* 0x000fc8000fffe03f */
[----:B------:R-:W-:-:S04]  /*1250*/  USHF.R.U32.HI UR5, URZ, 0x4, UR5 ;  /* 0x000000043f057899 */ /* 0x000fc80008011605 */
[----:B------:R-:W-:Y:S02]  /*1260*/  ULOP3.LUT UR41, UR5, 0x3fff, URZ, 0xc0, !UPT ;  /* 0x00003fff05297892 */ /* 0x000fe4000f8ec03f */
[----:B-1--4-:R-:W-:Y:S10]  /*1270*/  @P0 BRA `(.L_x_17) ;  /* 0x0000000000400947 */ /* 0x012ff40003800000 */
[----:B------:R-:W-:Y:S01]  /*1280*/  MOV R0, 0x0 ;  /* 0x0000000000007802 */ /* 0x000fe20000000f00 */
[----:B------:R-:W-:Y:S01]  /*1290*/  ULDC.64 UR4, c[0x4][0x68] ;  /* 0x01001a0000047ab9 */ /* 0x000fe20000000a00 */
[----:B------:R-:W-:Y:S01]  /*12a0*/  ULDC.64 UR6, c[0x4][0x8] ;  /* 0x0100020000067ab9 */ /* 0x000fe20000000a00 */
[----:B01----:R-:W-:Y:S01]  /*12b0*/  IMAD.U32 R4, RZ, RZ, UR4 ;  /* 0x00000004ff047e24 */ /* 0x003fe2000f8e00ff */
[----:B------:R0:W1:Y:S01]  /*12c0*/  LDC.64 R14, c[0x4][R0] ;  /* 0x01000000000e7b82 */ /* 0x0000620000000a00 */
[----:B------:R-:W-:Y:S01]  /*12d0*/  IMAD.U32 R5, RZ, RZ, UR5 ;  /* 0x00000005ff057e24 */ /* 0x000fe2000f8e00ff */
[----:B------:R-:W-:Y:S01]  /*12e0*/  ULDC.64 UR4, c[0x4][0x70] ;  /* 0x01001c0000047ab9 */ /* 0x000fe20000000a00 */
[----:B------:R-:W-:Y:S02]  /*12f0*/  IMAD.U32 R10, RZ, RZ, UR6 ;  /* 0x00000006ff0a7e24 */ /* 0x000fe4000f8e00ff */
[----:B------:R-:W-:Y:S02]  /*1300*/  IMAD.U32 R6, RZ, RZ, UR4 ;  /* 0x00000004ff067e24 */ /* 0x000fe4000f8e00ff */
[----:B------:R-:W-:-:S02]  /*1310*/  IMAD.U32 R7, RZ, RZ, UR5 ;  /* 0x00000005ff077e24 */ /* 0x000fc4000f8e00ff */
[----:B------:R-:W-:Y:S02]  /*1320*/  IMAD.U32 R11, RZ, RZ, UR7 ;  /* 0x00000007ff0b7e24 */ /* 0x000fe4000f8e00ff */
[----:B------:R-:W-:Y:S02]  /*1330*/  IMAD.MOV.U32 R8, RZ, RZ, 0x1e1 ;  /* 0x000001e1ff087424 */ /* 0x000fe400078e00ff */
[----:B------:R-:W-:Y:S02]  /*1340*/  IMAD.MOV.U32 R12, RZ, RZ, 0x1 ;  /* 0x00000001ff0c7424 */ /* 0x000fe400078e00ff */
[----:B0-----:R-:W-:-:S07]  /*1350*/  IMAD.MOV.U32 R13, RZ, RZ, RZ ;  /* 0x000000ffff0d7224 */ /* 0x001fce00078e00ff */
[----:B------:R-:W-:-:S07]  /*1360*/  LEPC R20, `(.L_x_17) ;  /* 0x000000001014794e */ /* 0x000fce0000000000 */
[----:B-1---5:R-:W-:Y:S05]  /*1370*/  CALL.ABS.NOINC R14 ;  /* 0x000000000e007343 */ /* 0x022fea0003c00000 */
.L_x_17:
[----:B------:R-:W-:-:S13]  /*1380*/  ISETP.NE.AND P0, PT, R157, 0x3, PT ;  /* 0x000000039d00780c */ /* 0x000fda0003f05270 */
[----:B------:R-:W-:Y:S05]  /*1390*/  @!P0 BRA `(.L_x_18) ;  /* 0x0000000000048947 */ /* 0x000fea0003800000 */
[----:B------:R-:W-:Y:S01]  /*13a0*/  BPT.TRAP 0x1 ;  /* 0x000000040000795c */ /* 0x000fe20000300000 */
.L_x_18:
[----:B------:R-:W2:Y:S01]  /*13b0*/  S2UR UR5, SR_CgaCtaId ;  /* 0x00000000000579c3 */ /* 0x000ea20000008800 */
[----:B------:R-:W-:Y:S01]  /*13c0*/  UMOV UR4, 0x400 ;  /* 0x0000040000047882 */ /* 0x000fe20000000000 */
[----:B------:R-:W-:Y:S02]  /*13d0*/  IMAD.U32 R0, RZ, RZ, UR38 ;  /* 0x00000026ff007e24 */ /* 0x000fe4000f8e00ff */
[----:B------:R-:W-:-:S03]  /*13e0*/  IMAD.U32 R3, RZ, RZ, UR39 ;  /* 0x00000027ff037e24 */ /* 0x000fc6000f8e00ff */
[----:B------:R-:W-:Y:S01]  /*13f0*/  SHF.L.U32 R0, R0, 0x1f, RZ ;  /* 0x0000001f00007819 */ /* 0x000fe200000006ff */
[----:B--2---:R-:W-:-:S06]  /*1400*/  ULEA UR4, UR5, UR4, 0x18 ;  /* 0x0000000405047291 */ /* 0x004fcc000f8ec03f */
[----:B------:R-:W-:-:S04]  /*1410*/  IMAD.U32 R6, RZ, RZ, UR4 ;  /* 0x00000004ff067e24 */ /* 0x000fc8000f8e00ff */
[----:B------:R-:W-:-:S04]  /*1420*/  IMAD R3, R3, 0x8, R6 ;  /* 0x0000000803037824 */ /* 0x000fc800078e0206 */
[----:B------:R2:W3:Y:S01]  /*1430*/  SYNCS.PHASECHK.TRANS64.TRYWAIT P1, [R3+URZ], R0 ;  /* 0x00000000030075a7 */ /* 0x0004e2000802017f */
[----:B------:R-:W-:Y:S05]  /*1440*/  @!P0 BRA `(.L_x_19) ;  /* 0x0000000000048947 */ /* 0x000fea0003800000 */
[----:B------:R-:W-:Y:S01]  /*1450*/  BPT.TRAP 0x1 ;  /* 0x000000040000795c */ /* 0x000fe20000300000 */
.L_x_19:
[----:B---3--:R-:W-:Y:S05]  /*1460*/  @P1 BRA `(.L_x_20) ;  /* 0x0000000000081947 */ /* 0x008fea0003800000 */
[----:B------:R-:W3:Y:S02]  /*1470*/  SYNCS.PHASECHK.TRANS64.TRYWAIT P1, [R3+URZ], R0 ;  /* 0x00000000030075a7 */ /* 0x000ee4000802017f */
[----:B---3--:R-:W-:Y:S05]  /*1480*/  @!P1 BRA `(.L_x_21) ;  /* 0x000000b000349947 */ /* 0x008fea0003800000 */
.L_x_20:
[----:B------:R-:W-:-:S04]  /*1490*/  UISETP.LT.AND UP0, UPT, UR40, 0x1, UPT ;  /* 0x000000012800788c */ /* 0x000fc8000bf01270 */
[----:B------:R-:W-:-:S06]  /*14a0*/  USEL UR4, UR40, 0x1, UP0 ;  /* 0x0000000128047887 */ /* 0x000fcc0008000000 */
[----:B--23--:R-:W-:Y:S01]  /*14b0*/  IMAD.U32 R0, RZ, RZ, UR4 ;  /* 0x00000004ff007e24 */ /* 0x00cfe2000f8e00ff */
[----:B------:R-:W-:Y:S05]  /*14c0*/  WARPSYNC.ALL ;  /* 0x0000000000007948 */ /* 0x000fea0003800000 */
[----:B------:R-:W-:-:S04]  /*14d0*/  IADD3 R0, -R0, UR40, RZ ;  /* 0x0000002800007c10 */ /* 0x000fc8000fffe1ff */
[----:B------:R-:W-:Y:S02]  /*14e0*/  ISETP.GE.AND P1, PT, R0, 0x1, PT ;  /* 0x000000010000780c */ /* 0x000fe40003f26270 */
[----:B------:R-:W-:Y:S01]  /*14f0*/  R2UR UR4, R6 ;  /* 0x00000000060472ca */ /* 0x000fe200000e0000 */
[----:B------:R-:W-:Y:S01]  /*1500*/  WARPGROUP.ARRIVE ;  /* 0x00000000000079c5 */ /* 0x000fe20000000000 */
[----:B------:R-:W-:Y:S01]  /*1510*/  UMOV UR9, 0x40000040 ;  /* 0x4000004000097882 */ /* 0x000fe20000000000 */
[----:B------:R-:W-:Y:S01]  /*1520*/  UMOV UR11, 0x40000040 ;  /* 0x40000040000b7882 */ /* 0x000fe20000000000 */
[----:B------:R-:W-:Y:S01]  /*1530*/  UMOV UR13, 0x40000040 ;  /* 0x40000040000d7882 */ /* 0x000fe20000000000 */
[----:B------:R-:W-:-:S08]  /*1540*/  UMOV UR15, 0x40000040 ;  /* 0x40000040000f7882 */ /* 0x000fd00000000000 */
[----:B------:R-:W-:-:S04]  /*1550*/  UIADD3 UR4, UR4, 0x30100, URZ ;  /* 0x0003010004047890 */ /* 0x000fc8000fffe03f */
[----:B------:R-:W-:-:S04]  /*1560*/  USHF.R.U32.HI UR4, URZ, 0x4, UR4 ;  /* 0x000000043f047899 */ /* 0x000fc80008011604 */
[----:B------:R-:W-:Y:S02]  /*1570*/  ULOP3.LUT UR5, UR4, 0x3fff, URZ, 0xc0, !UPT ;  /* 0x00003fff04057892 */ /* 0x000fe4000f8ec03f */
[----:B------:R-:W-:Y:S02]  /*1580*/  ULOP3.LUT UR4, UR41, 0x10000, URZ, 0xfc, !UPT ;  /* 0x0001000029047892 */ /* 0x000fe4000f8efc3f */
[----:B------:R-:W-:Y:S02]  /*1590*/  ULOP3.LUT UR5, UR5, 0x10000, URZ, 0xfc, !UPT ;  /* 0x0001000005057892 */ /* 0x000fe4000f8efc3f */
[----:B------:R-:W-:Y:S02]  /*15a0*/  ULEA UR8, UR39, UR4, 0xc ;  /* 0x0000000427087291 */ /* 0x000fe4000f8e603f */
[----:B------:R-:W-:Y:S02]  /*15b0*/  ULEA UR6, UR39, UR5, 0xd ;  /* 0x0000000527067291 */ /* 0x000fe4000f8e683f */
[----:B------:R-:W-:-:S02]  /*15c0*/  UIADD3 UR12, UR8, 0x2, URZ ;  /* 0x00000002080c7890 */ /* 0x000fc4000fffe03f */
[----:B------:R-:W-:-:S03]  /*15d0*/  UIADD3 UR14, UR6, 0x2, URZ ;  /* 0x00000002060e7890 */ /* 0x000fc6000fffe03f */
[----:B------:R-:W-:Y:S02]  /*15e0*/  UMOV UR10, UR6 ;  /* 0x00000006000a7c82 */ /* 0x000fe40008000000 */
[----:B------:R-:W-:Y:S01]  /*15f0*/  HGMMA.64x256x8.F32.TF32 R24, gdesc[UR8], RZ, !UPT, gsb0 ;  /* 0x07e00000081879f0 */ /* 0x000fe2000c0028ff */
[----:B------:R-:W-:Y:S01]  /*1600*/  UIADD3 UR10, UR6, 0x1806, URZ ;  /* 0x00001806060a7890 */ /* 0x000fe2000fffe03f */
[----:B------:R-:W-:Y:S01]  /*1610*/  UMOV UR9, 0x40000040 ;  /* 0x4000004000097882 */ /* 0x000fe20000000000 */
[----:B------:R-:W-:Y:S01]  /*1620*/  UMOV UR11, 0x40000040 ;  /* 0x40000040000b7882 */ /* 0x000fe20000000000 */
[----:B------:R-:W-:Y:S02]  /*1630*/  WARPGROUP.DEPBAR.LE gsb0, 0x0 ;  /* 0x00008000000079c5 */ /* 0x000fe40000010000 */
[----:B------:R-:W-:-:S15]  /*1640*/  WARPGROUP.ARRIVE ;  /* 0x00000000000079c5 */ /* 0x000fde0000000000 */
[----:B------:R-:W-:-:S07]  /*1650*/  NOP ;  /* 0x0000000000007918 */ /* 0x000fce0000000000 */
[----:B------:R-:W-:Y:S01]  /*1660*/  HGMMA.64x256x8.F32.TF32 R24, gdesc[UR12], R24, gsb0 ;  /* 0x07e000000c1879f0 */ /* 0x000fe20008002818 */
[----:B------:R-:W-:Y:S02]  /*1670*/  UIADD3 UR12, UR8, 0x4, URZ ;  /* 0x00000004080c7890 */ /* 0x000fe4000fffe03f */
[----:B------:R-:W-:Y:S01]  /*1680*/  UIADD3 UR14, UR6, 0x4, URZ ;  /* 0x00000004060e7890 */ /* 0x000fe2000fffe03f */
[----:B------:R-:W-:Y:S01]  /*1690*/  UMOV UR13, 0x40000040 ;  /* 0x40000040000d7882 */ /* 0x000fe20000000000 */
[----:B------:R-:W-:Y:S01]  /*16a0*/  UMOV UR15, 0x40000040 ;  /* 0x40000040000f7882 */ /* 0x000fe20000000000 */
[----:B------:R-:W-:Y:S02]  /*16b0*/  WARPGROUP.DEPBAR.LE gsb0, 0x0 ;  /* 0x00008000000079c5 */ /* 0x000fe40000010000 */
[----:B------:R-:W-:-:S15]  /*16c0*/  WARPGROUP.ARRIVE ;  /* 0x00000000000079c5 */ /* 0x000fde0000000000 */
[----:B------:R-:W-:-:S05]  /*16d0*/  NOP ;  /* 0x0000000000007918 */ /* 0x000fca0000000000 */
        /* <DEDUP_REMOVED lines=93> */
[----:B------:R-:W-:Y:S01]  /*1cb0*/  UIADD3 UR8, UR8, 0xc06, URZ ;  /* 0x00000c0608087890 */ /* 0x000fe2000fffe03f */
[----:B------:R-:W-:Y:S02]  /*1cc0*/  WARPGROUP.DEPBAR.LE gsb0, 0x0 ;  /* 0x00008000000079c5 */ /* 0x000fe40000010000 */
[----:B------:R-:W-:-:S15]  /*1cd0*/  WARPGROUP.ARRIVE ;  /* 0x00000000000079c5 */ /* 0x000fde0000000000 */
[----:B------:R-:W-:-:S04]  /*1ce0*/  NOP ;  /* 0x0000000000007918 */ /* 0x000fc80000000000 */
[----:B------:R-:W-:Y:S03]  /*1cf0*/  HGMMA.64x256x8.F32.TF32 R24, gdesc[UR12], R24, gsb0 ;  /* 0x07e000000c1879f0 */ /* 0x000fe60008002818 */
[----:B------:R-:W-:Y:S02]  /*1d00*/  WARPGROUP.DEPBAR.LE gsb0, 0x0 ;  /* 0x00008000000079c5 */ /* 0x000fe40000010000 */
[----:B------:R-:W-:-:S15]  /*1d10*/  WARPGROUP.ARRIVE ;  /* 0x00000000000079c5 */ /* 0x000fde0000000000 */
[----:B------:R-:W-:-:S08]  /*1d20*/  NOP ;  /* 0x0000000000007918 */ /* 0x000fd00000000000 */
[----:B------:R-:W-:Y:S03]  /*1d30*/  HGMMA.64x256x8.F32.TF32 R24, gdesc[UR8], R24, gsb0 ;  /* 0x07e00000081879f0 */ /* 0x000fe60008002818 */
[----:B------:R-:W-:Y:S02]  /*1d40*/  WARPGROUP.DEPBAR.LE gsb0, 0x0 ;  /* 0x00008000000079c5 */ /* 0x000fe40000010000 */
[----:B------:R-:W-:Y:S05]  /*1d50*/  @!P1 BRA `(.L_x_22) ;  /* 0x0000000800a89947 */ /* 0x000fea0003800000 */
[----:B------:R-:W-:Y:S02]  /*1d60*/  UIADD3 UR6, UR39, 0x1, URZ ;  /* 0x0000000127067890 */ /* 0x000fe4000fffe03f */
[----:B------:R-:W-:Y:S02]  /*1d70*/  IMAD.U32 R3, RZ, RZ, UR39 ;  /* 0x00000027ff037e24 */ /* 0x000fe4000f8e00ff */
[----:B------:R-:W-:-:S04]  /*1d80*/  UISETP.NE.AND UP0, UPT, UR6, 0x3, UPT ;  /* 0x000000030600788c */ /* 0x000fc8000bf05270 */
[----:B------:R-:W-:Y:S02]  /*1d90*/  USEL UR7, URZ, 0x1, UP0 ;  /* 0x000000013f077887 */ /* 0x000fe40008000000 */
[----:B------:R-:W-:Y:S02]  /*1da0*/  USEL UR6, UR6, URZ, UP0 ;  /* 0x0000003f06067287 */ /* 0x000fe40008000000 */
[----:B------:R-:W-:-:S06]  /*1db0*/  ULOP3.LUT UR7, UR38, UR7, URZ, 0x3c, !UPT ;  /* 0x0000000726077292 */ /* 0x000fcc000f8e3c3f */
[----:B------:R-:W-:-:S07]  /*1dc0*/  IMAD.U32 R7, RZ, RZ, UR7 ;  /* 0x00000007ff077e24 */ /* 0x000fce000f8e00ff */
.L_x_29:
[----:B------:R-:W-:Y:S05]  /*1dd0*/  @!P0 BRA `(.L_x_23) ;  /* 0x0000000000048947 */ /* 0x000fea0003800000 */
[----:B------:R-:W-:Y:S01]  /*1de0*/  BPT.TRAP 0x1 ;  /* 0x000000040000795c */ /* 0x000fe20000300000 */
.L_x_23:
[----:B------:R-:W2:Y:S01]  /*1df0*/  S2UR UR8, SR_CgaCtaId ;  /* 0x00000000000879c3 */ /* 0x000ea20000008800 */
[----:B------:R-:W-:Y:S01]  /*1e00*/  UMOV UR7, 0x400 ;  /* 0x0000040000077882 */ /* 0x000fe20000000000 */
[----:B01----:R-:W-:Y:S01]  /*1e10*/  IMAD.U32 R5, RZ, RZ, UR6 ;  /* 0x00000006ff057e24 */ /* 0x003fe2000f8e00ff */
[----:B------:R-:W-:Y:S01]  /*1e20*/  SHF.L.U32 R4, R7, 0x1f, RZ ;  /* 0x0000001f07047819 */ /* 0x000fe200000006ff */
[----:B--2---:R-:W-:-:S06]  /*1e30*/  ULEA UR7, UR8, UR7, 0x18 ;  /* 0x0000000708077291 */ /* 0x004fcc000f8ec03f */
[----:B------:R-:W-:-:S04]  /*1e40*/  IMAD.U32 R6, RZ, RZ, UR7 ;  /* 0x00000007ff067e24 */ /* 0x000fc8000f8e00ff */
[----:B------:R-:W-:-:S04]  /*1e50*/  IMAD R5, R5, 0x8, R6 ;  /* 0x0000000805057824 */ /* 0x000fc800078e0206 */
[----:B------:R0:W1:Y:S01]  /*1e60*/  SYNCS.PHASECHK.TRANS64.TRYWAIT P1, [R5+URZ], R4 ;  /* 0x00000004050075a7 */ /* 0x000062000802017f */
[----:B------:R-:W-:Y:S05]  /*1e70*/  @!P0 BRA `(.L_x_24) ;  /* 0x0000000000048947 */ /* 0x000fea0003800000 */
[----:B------:R-:W-:Y:S01]  /*1e80*/  BPT.TRAP 0x1 ;  /* 0x000000040000795c */ /* 0x000fe20000300000 */
.L_x_24:
[----:B-1----:R-:W-:Y:S05]  /*1e90*/  @P1 BRA `(.L_x_25) ;  /* 0x0000000000081947 */ /* 0x002fea0003800000 */
[----:B------:R-:W1:Y:S02]  /*1ea0*/  SYNCS.PHASECHK.TRANS64.TRYWAIT P1, [R5+URZ], R4 ;  /* 0x00000004050075a7 */ /* 0x000e64000802017f */
[----:B-1----:R-:W-:Y:S05]  /*1eb0*/  @!P1 BRA `(.L_x_26) ;  /* 0x000000a400bc9947 */ /* 0x002fea0003800000 */
.L_x_25:
[----:B------:R-:W-:Y:S01]  /*1ec0*/  ULEA UR10, UR6, UR5, 0xd ;  /* 0x00000005060a7291 */ /* 0x000fe2000f8e683f */
[----:B------:R-:W-:Y:S01]  /*1ed0*/  WARPGROUP.ARRIVE ;  /* 0x00000000000079c5 */ /* 0x000fe20000000000 */
[----:B------:R-:W-:Y:S01]  /*1ee0*/  ULEA UR8, UR6, UR4, 0xc ;  /* 0x0000000406087291 */ /* 0x000fe2000f8e603f */
[----:B------:R-:W-:Y:S01]  /*1ef0*/  UMOV UR11, 0x40000040 ;  /* 0x40000040000b7882 */ /* 0x000fe20000000000 */
[----:B------:R-:W-:Y:S01]  /*1f00*/  UMOV UR9, 0x40000040 ;  /* 0x4000004000097882 */ /* 0x000fe20000000000 */
[----:B------:R-:W-:Y:S02]  /*1f10*/  UIADD3 UR14, UR10, 0x2, URZ ;  /* 0x000000020a0e7890 */ /* 0x000fe4000fffe03f */
[----:B------:R-:W-:Y:S01]  /*1f20*/  UIADD3 UR12, UR8, 0x2, URZ ;  /* 0x00000002080c7890 */ /* 0x000fe2000fffe03f */
[----:B------:R-:W-:-:S03]  /*1f30*/  UMOV UR15, 0x40000040 ;  /* 0x40000040000f7882 */ /* 0x000fc60000000000 */
[----:B------:R-:W-:Y:S01]  /*1f40*/  HGMMA.64x256x8.F32.TF32 R24, gdesc[UR8], R24, gsb0 ;  /* 0x07e00000081879f0 */ /* 0x000fe20008002818 */
[----:B------:R-:W-:Y:S01]  /*1f50*/  UMOV UR13, 0x40000040 ;  /* 0x40000040000d7882 */ /* 0x000fe20000000000 */
        /* <DEDUP_REMOVED lines=106> */
[----:B------:R-:W-:Y:S02]  /*2600*/  UIADD3 UR10, UR10, 0x1806, URZ ;  /* 0x000018060a0a7890 */ /* 0x000fe4000fffe03f */
[----:B------:R-:W-:Y:S01]  /*2610*/  UIADD3 UR8, UR8, 0xc06, URZ ;  /* 0x00000c0608087890 */ /* 0x000fe2000fffe03f */
[----:B------:R-:W-:Y:S02]  /*2620*/  WARPGROUP.DEPBAR.LE gsb0, 0x0 ;  /* 0x00008000000079c5 */ /* 0x000fe40000010000 */
[----:B------:R-:W-:-:S15]  /*2630*/  WARPGROUP.ARRIVE ;  /* 0x00000000000079c5 */ /* 0x000fde0000000000 */
[----:B------:R-:W-:-:S02]  /*2640*/  NOP ;  /* 0x0000000000007918 */ /* 0x000fc40000000000 */
[----:B------:R-:W-:Y:S03]  /*2650*/  HGMMA.64x256x8.F32.TF32 R24, gdesc[UR12], R24, gsb0 ;  /* 0x07e000000c1879f0 */ /* 0x000fe60008002818 */
[----:B------:R-:W-:Y:S02]  /*2660*/  WARPGROUP.DEPBAR.LE gsb0, 0x0 ;  /* 0x00008000000079c5 */ /* 0x000fe40000010000 */
[----:B------:R-:W-:-:S15]  /*2670*/  WARPGROUP.ARRIVE ;  /* 0x00000000000079c5 */ /* 0x000fde0000000000 */
[----:B------:R-:W-:-:S08]  /*2680*/  NOP ;  /* 0x0000000000007918 */ /* 0x000fd00000000000 */
[----:B------:R-:W-:Y:S03]  /*2690*/  HGMMA.64x256x8.F32.TF32 R24, gdesc[UR8], R24, gsb0 ;  /* 0x07e00000081879f0 */ /* 0x000fe60008002818 */
[----:B------:R-:W-:Y:S02]  /*26a0*/  WARPGROUP.DEPBAR.LE gsb0, 0x0 ;  /* 0x00008000000079c5 */ /* 0x000fe40000010000 */
[----:B------:R-:W-:Y:S05]  /*26b0*/  @!P0 BRA `(.L_x_27) ;  /* 0x0000000000048947 */ /* 0x000fea0003800000 */
[----:B------:R-:W-:Y:S01]  /*26c0*/  BPT.TRAP 0x1 ;  /* 0x000000040000795c */ /* 0x000fe20000300000 */
.L_x_27:
[----:B------:R-:W-:-:S13]  /*26d0*/  ISETP.NE.AND P1, PT, R156, RZ, PT ;  /* 0x000000ff9c00720c */ /* 0x000fda0003f25270 */
[----:B01----:R-:W-:-:S04]  /*26e0*/  @P1 IMAD R4, R3, 0x8, R6 ;  /* 0x0000000803041824 */ /* 0x003fc800078e0206 */
[----:B------:R-:W-:-:S05]  /*26f0*/  @P1 VIADD R5, R4, 0x18 ;  /* 0x0000001804051836 */ /* 0x000fca0000000000 */
[----:B------:R-:W-:-:S04]  /*2700*/  @P1 PRMT R5, R22, 0x654, R5 ;  /* 0x0000065416051816 */ /* 0x000fc80000000005 */
[----:B------:R0:W-:Y:S01]  /*2710*/  @P1 SYNCS.ARRIVE.TRANS64.RED.A1T0 RZ, [R5+URZ], RZ ;  /* 0x000000ff05ff19a7 */ /* 0x0001e2000810043f */
[----:B------:R-:W-:-:S13]  /*2720*/  ISETP.GT.U32.AND P1, PT, R19, 0x1, PT ;  /* 0x000000011300780c */ /* 0x000fda0003f24070 */
[----:B0-----:R-:W-:Y:S05]  /*2730*/  @P1 BRA `(.L_x_28) ;  /* 0x0000000000041947 */ /* 0x001fea0003800000 */
[----:B------:R-:W-:Y:S01]  /*2740*/  BPT.TRAP 0x1 ;  /* 0x000000040000795c */ /* 0x000fe20000300000 */
.L_x_28:
[----:B------:R-:W-:Y:S01]  /*2750*/  UIADD3 UR6, UR6, 0x1, URZ ;  /* 0x0000000106067890 */ /* 0x000fe2000fffe03f */
[C---:B------:R-:W-:Y:S01]  /*2760*/  ISETP.GT.AND P2, PT, R0.reuse, 0x1, PT ;  /* 0x000000010000780c */ /* 0x040fe20003f44270 */
[----:B------:R-:W-:Y:S02]  /*2770*/  VIADD R3, R3, 0x1 ;  /* 0x0000000103037836 */ /* 0x000fe40000000000 */
[----:B------:R-:W-:Y:S01]  /*2780*/  UISETP.NE.AND UP0, UPT, UR6, 0x3, UPT ;  /* 0x000000030600788c */ /* 0x000fe2000bf05270 */
[----:B------:R-:W-:Y:S02]  /*2790*/  VIADD R0, R0, 0xffffffff ;  /* 0xffffffff00007836 */ /* 0x000fe40000000000 */
[C---:B------:R-:W-:Y:S01]  /*27a0*/  ISETP.NE.AND P1, PT, R3.reuse, 0x3, PT ;  /* 0x000000030300780c */ /* 0x040fe20003f25270 */
[----:B------:R-:W-:Y:S02]  /*27b0*/  USEL UR7, URZ, 0x1, UP0 ;  /* 0x000000013f077887 */ /* 0x000fe40008000000 */
[----:B------:R-:W-:Y:S01]  /*27c0*/  USEL UR6, UR6, URZ, UP0 ;  /* 0x0000003f06067287 */ /* 0x000fe20008000000 */
[----:B------:R-:W-:-:S03]  /*27d0*/  SEL R3, R3, RZ, P1 ;  /* 0x000000ff03037207 */ /* 0x000fc60000800000 */
[----:B------:R-:W-:Y:S01]  /*27e0*/  LOP3.LUT R7, R7, UR7, RZ, 0x3c, !PT ;  /* 0x0000000707077c12 */ /* 0x000fe2000f8e3cff */
[----:B------:R-:W-:Y:S07]  /*27f0*/  @P2 BRA `(.L_x_29) ;  /* 0xfffffff400742947 */ /* 0x000fee000383ffff */
.L_x_22:
[----:B------:R-:W2:Y:S02]  /*2800*/  LDC R0, c[0x0][0x28c] ;  /* 0x0000a300ff007b82 */ /* 0x000ea40000000800 */
[----:B--2---:R-:W-:-:S13]  /*2810*/  ISETP.GE.AND P1, PT, R0, 0x1, PT ;  /* 0x000000010000780c */ /* 0x004fda0003f26270 */
[----:B------:R-:W-:Y:S05]  /*2820*/  @!P1 BRA `(.L_x_30) ;  /* 0x0000000000509947 */ /* 0x000fea0003800000 */
[----:B------:R-:W-:Y:S05]  /*2830*/  @!P0 BRA `(.L_x_31) ;  /* 0x0000000000048947 */ /* 0x000fea0003800000 */
[----:B------:R-:W-:Y:S01]  /*2840*/  BPT.TRAP 0x1 ;  /* 0x000000040000795c */ /* 0x000fe20000300000 */
.L_x_31:
[----:B------:R-:W-:Y:S01]  /*2850*/  ISETP.NE.AND P1, PT, R156, RZ, PT ;  /* 0x000000ff9c00720c */ /* 0x000fe20003f25270 */
[----:B------:R-:W-:Y:S01]  /*2860*/  BSSY B0, `(.L_x_32) ;  /* 0x000000e000007945 */ /* 0x000fe20003800000 */
[----:B------:R-:W-:-:S11]  /*2870*/  ISETP.GT.U32.AND P0, PT, R19, 0x1, PT ;  /* 0x000000011300780c */ /* 0x000fd60003f04070 */
[----:B------:R-:W-:Y:S05]  /*2880*/  @!P1 BRA `(.L_x_33) ;  /* 0x00000000002c9947 */ /* 0x000fea0003800000 */
[----:B------:R-:W-:-:S04]  /*2890*/  UISETP.LT.AND UP0, UPT, UR40, 0x1, UPT ;  /* 0x000000012800788c */ /* 0x000fc8000bf01270 */
[----:B------:R-:W-:-:S04]  /*28a0*/  USEL UR6, UR40, 0x1, UP0 ;  /* 0x0000000128067887 */ /* 0x000fc80008000000 */
[----:B------:R-:W-:-:S04]  /*28b0*/  UIADD3 UR6, UR39, UR40, -UR6 ;  /* 0x0000002827067290 */ /* 0x000fc8000fffe806 */
[----:B------:R-:W-:-:S04]  /*28c0*/  UIMAD.WIDE.U32 UR4, UR6, -0x55555555, URZ ;  /* 0xaaaaaaab060478a5 */ /* 0x000fc8000f8e003f */
[----:B------:R-:W-:-:S04]  /*28d0*/  USHF.R.U32.HI UR4, URZ, 0x1, UR5 ;  /* 0x000000013f047899 */ /* 0x000fc80008011605 */
[----:B------:R-:W-:-:S06]  /*28e0*/  UIMAD UR6, UR4, -0x3, UR6 ;  /* 0xfffffffd040678a4 */ /* 0x000fcc000f8e0206 */
[----:B------:R-:W-:-:S04]  /*28f0*/  IMAD.U32 R3, RZ, RZ, UR6 ;  /* 0x00000006ff037e24 */ /* 0x000fc8000f8e00ff */
[----:B------:R-:W-:-:S04]  /*2900*/  IMAD R0, R3, 0x8, R6 ;  /* 0x0000000803007824 */ /* 0x000fc800078e0206 */
[----:B------:R-:W-:-:S05]  /*2910*/  VIADD R3, R0, 0x18 ;  /* 0x0000001800037836 */ /* 0x000fca0000000000 */
[----:B------:R-:W-:-:S04]  /*2920*/  PRMT R3, R22, 0x654, R3 ;  /* 0x0000065416037816 */ /* 0x000fc80000000003 */
[----:B------:R2:W-:Y:S03]  /*2930*/  SYNCS.ARRIVE.TRANS64.RED.A1T0 RZ, [R3+URZ], RZ ;  /* 0x000000ff03ff79a7 */ /* 0x0005e6000810043f */
.L_x_33:
[----:B------:R-:W-:Y:S05]  /*2940*/  BSYNC B0 ;  /* 0x0000000000007941 */ /* 0x000fea0003800000 */
.L_x_32:
[----:B------:R-:W-:Y:S05]  /*2950*/  @P0 BRA `(.L_x_30) ;  /* 0x0000000000040947 */ /* 0x000fea0003800000 */
[----:B------:R-:W-:Y:S01]  /*2960*/  BPT.TRAP 0x1 ;  /* 0x000000040000795c */ /* 0x000fe20000300000 */
.L_x_30:
[----:B------:R-:W3:Y:S01]  /*2970*/  LDC R7, c[0x0][0x288] ;  /* 0x0000a200ff077b82 */ /* 0x000ee20000000800 */
[--C-:B------:R-:W-:Y:S01]  /*2980*/  SHF.R.U32.HI R0, RZ, 0x2, R18.reuse ;  /* 0x00000002ff007819 */ /* 0x100fe20000011612 */
[----:B------:R-:W-:Y:S01]  /*2990*/  UIADD3 UR39, UR40, UR39, URZ ;  /* 0x0000002728277290 */ /* 0x000fe2000fffe03f */
[----:B01----:R-:W-:Y:S01]  /*29a0*/  LOP3.LUT R4, R18, 0x60, RZ, 0xc0, !PT ;  /* 0x0000006012047812 */ /* 0x003fe200078ec0ff */
[----:B------:R-:W-:Y:S01]  /*29b0*/  ULDC UR7, c[0x0][0x284] ;  /* 0x0000a10000077ab9 */ /* 0x000fe20000000800 */
[----:B------:R-:W-:Y:S01]  /*29c0*/  SHF.R.U32.HI R5, RZ, 0x7, R18 ;  /* 0x00000007ff057819 */ /* 0x000fe20000011612 */
[----:B------:R-:W-:Y:S01]  /*29d0*/  UISETP.GT.U32.AND UP0, UPT, UR39, 0x2, UPT ;  /* 0x000000022700788c */ /* 0x000fe2000bf04070 */
[----:B--2---:R-:W-:Y:S01]  /*29e0*/  LOP3.LUT R3, R0, 0x7, RZ, 0xc0, !PT ;  /* 0x0000000700037812 */ /* 0x004fe200078ec0ff */
[----:B------:R-:W-:Y:S01]  /*29f0*/  UISETP.GE.U32.AND UP1, UPT, UR40, 0x3, UPT ;  /* 0x000000032800788c */ /* 0x000fe2000bf26070 */
[----:B------:R-:W-:Y:S01]  /*2a00*/  SHF.R.U32.HI R10, RZ, 0x1, R4 ;  /* 0x00000001ff0a7819 */ /* 0x000fe20000011604 */
[----:B------:R-:W-:Y:S01]  /*2a10*/  IMAD.SHL.U32 R4, R18, 0x2, RZ ;  /* 0x0000000212047824 */ /* 0x000fe200078e00ff */
[----:B------:R-:W-:Y:S01]  /*2a20*/  LOP3.LUT R0, R5, 0x1, RZ, 0xc0, !PT ;  /* 0x0000000105007812 */ /* 0x000fe200078ec0ff */
[----:B------:R-:W-:Y:S01]  /*2a30*/  UISETP.LT.U32.AND UP0, UPT, UR40, 0x3, UP0 ;  /* 0x000000032800788c */ /* 0x000fe20008701070 */
[----:B------:R-:W-:Y:S01]  /*2a40*/  IADD3 R5, RZ, -R10, -R3 ;  /* 0x8000000aff057210 */ /* 0x000fe20007ffe803 */
[----:B------:R-:W-:Y:S01]  /*2a50*/  ULDC.64 UR8, c[0x0][0x5d0] ;  /* 0x0001740000087ab9 */ /* 0x000fe20000000a00 */
[----:B------:R-:W-:Y:S01]  /*2a60*/  LOP3.LUT R9, R4, 0x6, RZ, 0xc0, !PT ;  /* 0x0000000604097812 */ /* 0x000fe200078ec0ff */
[C---:B------:R-:W-:Y:S01]  /*2a70*/  IMAD.SHL.U32 R6, R0.reuse, 0x40, RZ ;  /* 0x0000004000067824 */ /* 0x040fe200078e00ff */
[----:B------:R-:W-:Y:S01]  /*2a80*/  SHF.R.S32.HI R21, RZ, 0x1f, R23 ;  /* 0x0000001fff157819 */ /* 0x000fe20000011417 */
[----:B------:R-:W-:Y:S01]  /*2a90*/  IMAD R11, R0, -0x40, R5 ;  /* 0xffffffc0000b7824 */ /* 0x000fe200078e0205 */
[----:B------:R-:W-:Y:S01]  /*2aa0*/  LOP3.LUT R0, R18, 0x3, RZ, 0xc0, !PT ;  /* 0x0000000312007812 */ /* 0x000fe200078ec0ff */
[----:B------:R-:W-:Y:S01]  /*2ab0*/  UIMAD.WIDE.U32 UR4, UR39, -0x55555555, URZ ;  /* 0xaaaaaaab270478a5 */ /* 0x000fe2000f8e003f */
[----:B------:R-:W-:Y:S01]  /*2ac0*/  PRMT R8, R9, 0x6540, R152 ;  /* 0x0000654009087816 */ /* 0x000fe20000000098 */
[----:B------:R-:W-:Y:S01]  /*2ad0*/  IMAD.SHL.U32 R152, R152, 0x100, RZ ;  /* 0x0000010098987824 */ /* 0x000fe200078e00ff */
[----:B------:R-:W-:Y:S01]  /*2ae0*/  USEL UR6, URZ, 0x1, !UP0 ;  /* 0x000000013f067887 */ /* 0x000fe2000c000000 */
[----:B---3--:R-:W-:Y:S01]  /*2af0*/  IMAD R13, R0, -0x2, R7 ;  /* 0xfffffffe000d7824 */ /* 0x008fe200078e0207 */
[----:B------:R-:W-:Y:S01]  /*2b00*/  SHF.R.S32.HI R9, RZ, 0x1f, R8 ;  /* 0x0000001fff097819 */ /* 0x000fe20000011408 */
[----:B------:R-:W-:Y:S01]  /*2b10*/  IMAD.SHL.U32 R0, R153, 0x80, RZ ;  /* 0x0000008099007824 */ /* 0x000fe200078e00ff */
[----:B------:R-:W-:Y:S01]  /*2b20*/  ISETP.GE.AND P0, PT, R152, R7, PT ;  /* 0x000000079800720c */ /* 0x000fe20003f06270 */
[----:B------:R-:W-:Y:S01]  /*2b30*/  IMAD R4, R21, UR8, RZ ;  /* 0x0000000815047c24 */ /* 0x000fe2000f8e02ff */
[----:B------:R-:W-:Y:S01]  /*2b40*/  LOP3.LUT R3, R6, 0x40, R3, 0xe2, !PT ;  /* 0x0000004006037812 */ /* 0x000fe200078ee203 */
[----:B------:R-:W-:Y:S01]  /*2b50*/  USHF.R.U32.HI UR4, URZ, 0x1, UR5 ;  /* 0x000000013f047899 */ /* 0x000fe20008011605 */
[C---:B------:R-:W-:Y:S01]  /*2b60*/  ISETP.GE.OR P0, PT, R0.reuse, UR7, P0 ;  /* 0x0000000700007c0c */ /* 0x040fe20008706670 */
[----:B------:R-:W-:Y:S01]  /*2b70*/  ULOP3.LUT UR38, UR38, UR6, URZ, 0x3c, !UPT ;  /* 0x0000000626267292 */ /* 0x000fe2000f8e3c3f */
[----:B------:R-:W-:Y:S01]  /*2b80*/  IMAD.WIDE R6, R153, 0x80, RZ ;  /* 0x0000008099067825 */ /* 0x000fe200078e02ff */
[----:B------:R-:W-:Y:S01]  /*2b90*/  UIMAD UR39, UR4, -0x3, UR39 ;  /* 0xfffffffd042778a4 */ /* 0x000fe2000f8e0227 */
[----:B------:R-:W-:Y:S01]  /*2ba0*/  IADD3 R0, -R0, UR7, R11 ;  /* 0x0000000700007c10 */ /* 0x000fe2000fffe10b */
[----:B------:R-:W-:Y:S01]  /*2bb0*/  @UP1 ULOP3.LUT UR38, UR38, 0x1, UR4, 0x78, !UPT ;  /* 0x0000000126261892 */ /* 0x000fe2000f8e7804 */
[C---:B------:R-:W-:Y:S01]  /*2bc0*/  IMAD R15, R23.reuse, UR9, R4 ;  /* 0x00000009170f7c24 */ /* 0x040fe2000f8e0204 */
[----:B------:R-:W-:Y:S01]  /*2bd0*/  LOP3.LUT R171, R6, R3, R10, 0xfe, !PT ;  /* 0x0000000306ab7212 */ /* 0x000fe200078efe0a */
[----:B------:R-:W-:-:S04]  /*2be0*/  IMAD.WIDE.U32 R4, R23, UR8, R8 ;  /* 0x0000000817047c25 */ /* 0x000fc8000f8e0008 */
[----:B------:R-:W-:Y:S02]  /*2bf0*/  IMAD.IADD R5, R5, 0x1, R15 ;  /* 0x0000000105057824 */ /* 0x000fe400078e020f */
[----:B------:R-:W-:Y:S02]  /*2c00*/  IMAD.IADD R3, R13, 0x1, -R152 ;  /* 0x000000010d037824 */ /* 0x000fe400078e0a98 */
[----:B------:R-:W-:Y:S01]  /*2c10*/  IMAD.MOV.U32 R153, RZ, RZ, -0x1 ;  /* 0xffffffffff997424 */ /* 0x000fe200078e00ff */
[----:B------:R-:W-:Y:S06]  /*2c20*/  @P0 BRA `(.L_x_34) ;  /* 0x0000007800d80947 */ /* 0x000fec0003800000 */
[----:B------:R-:W0:Y:S01]  /*2c30*/  LDC.64 R10, c[0x0][0x5c8] ;  /* 0x00017200ff0a7b82 */ /* 0x000e220000000a00 */
[----:B-----5:R-:W-:Y:S01]  /*2c40*/  FSETP.NEU.AND P0, PT, R155, RZ, PT ;  /* 0x000000ff9b00720b */ /* 0x020fe20003f0d000 */
[----:B------:R-:W-:Y:S01]  /*2c50*/  BSSY B0, `(.L_x_34) ;  /* 0x00007b3000007945 */ /* 0x000fe20003800000 */
[----:B------:R-:W-:-:S04]  /*2c60*/  ISETP.GT.AND P2, PT, R3, RZ, PT ;  /* 0x000000ff0300720c */ /* 0x000fc80003f44270 */
[----:B------:R-:W-:Y:S01]  /*2c70*/  ISETP.GT.AND P4, PT, R0, RZ, P2 ;  /* 0x000000ff0000720c */ /* 0x000fe20001784270 */
[-C--:B0-----:R-:W-:Y:S02]  /*2c80*/  IMAD R12, R7, R10.reuse, RZ ;  /* 0x0000000a070c7224 */ /* 0x081fe400078e02ff */
[----:B------:R-:W-:-:S04]  /*2c90*/  IMAD.WIDE.U32 R162, R171, R10, R4 ;  /* 0x0000000aaba27225 */ /* 0x000fc800078e0004 */
[----:B------:R-:W-:-:S04]  /*2ca0*/  IMAD R5, R171, R11, R12 ;  /* 0x0000000bab057224 */ /* 0x000fc800078e020c */
[----:B------:R-:W-:Y:S01]  /*2cb0*/  IMAD.IADD R173, R163, 0x1, R5 ;  /* 0x00000001a3ad7824 */ /* 0x000fe200078e0205 */
[----:B------:R-:W-:Y:S06]  /*2cc0*/  @!P0 BRA `(.L_x_35) ;  /* 0x0000005400948947 */ /* 0x000fec0003800000 */
[----:B------:R-:W0:Y:S01]  /*2cd0*/  LDC.64 R14, c[0x0][0x5b8] ;  /* 0x00016e00ff0e7b82 */ /* 0x000e220000000a00 */
[----:B------:R-:W-:-:S07]  /*2ce0*/  ULDC.64 UR4, c[0x0][0x5c0] ;  /* 0x0001700000047ab9 */ /* 0x000fce0000000a00 */
[----:B------:R-:W1:Y:S08]  /*2cf0*/  LDC.64 R168, c[0x0][0x5b0] ;  /* 0x00016c00ffa87b82 */ /* 0x000e700000000a00 */
[----:B------:R-:W2:Y:S01]  /*2d00*/  LDC.64 R12, c[0x0][0x5a8] ;  /* 0x00016a00ff0c7b82 */ /* 0x000ea20000000a00 */
[-C--:B0-----:R-:W-:Y:S02]  /*2d10*/  IMAD R4, R21, R14.reuse, RZ ;  /* 0x0000000e15047224 */ /* 0x081fe400078e02ff */
[----:B------:R-:W-:-:S04]  /*2d20*/  IMAD.WIDE.U32 R164, R23, R14, R8 ;  /* 0x0000000e17a47225 */ /* 0x000fc800078e0008 */
[----:B------:R-:W-:Y:S02]  /*2d30*/  IMAD R163, R23, R15, R4 ;  /* 0x0000000f17a37224 */ /* 0x000fe400078e0204 */
[-C--:B-1----:R-:W-:Y:S02]  /*2d40*/  IMAD R6, R7, R168.reuse, RZ ;  /* 0x000000a807067224 */ /* 0x082fe400078e02ff */
[----:B------:R-:W-:Y:S02]  /*2d50*/  IMAD.IADD R21, R165, 0x1, R163 ;  /* 0x00000001a5157824 */ /* 0x000fe400078e02a3 */
[----:B------:R-:W-:Y:S02]  /*2d60*/  IMAD.MOV.U32 R20, RZ, RZ, R164 ;  /* 0x000000ffff147224 */ /* 0x000fe400078e00a4 */
[C---:B------:R-:W-:Y:S02]  /*2d70*/  IMAD R167, R171.reuse, R169, R6 ;  /* 0x000000a9aba77224 */ /* 0x040fe400078e0206 */
[----:B------:R-:W-:-:S04]  /*2d80*/  IMAD.WIDE.U32 R4, R171, R168, R20 ;  /* 0x000000a8ab047225 */ /* 0x000fc800078e0014 */
[----:B------:R-:W-:Y:S01]  /*2d90*/  IMAD.IADD R5, R5, 0x1, R167 ;  /* 0x0000000105057824 */ /* 0x000fe200078e02a7 */
[----:B--2---:R-:W-:-:S04]  /*2da0*/  LEA R6, P0, R4, R12, 0x2 ;  /* 0x0000000c04067211 */ /* 0x004fc800078010ff */
[----:B------:R-:W-:-:S05]  /*2db0*/  LEA.HI.X R7, R4, R13, R5, 0x2, P0 ;  /* 0x0000000d04077211 */ /* 0x000fca00000f1405 */
[----:B------:R0:W2:Y:S01]  /*2dc0*/  @P4 LDG.E.LTC128B R15, desc[UR36][R6.64] ;  /* 0x00000024060f4981 */ /* 0x0000a2000c1e1920 */
[----:B------:R-:W-:Y:S01]  /*2dd0*/  IMAD.WIDE.U32 R4, R171, R168, R8 ;  /* 0x000000a8ab047225 */ /* 0x000fe200078e0008 */
[----:B------:R-:W-:Y:S01]  /*2de0*/  ISETP.GT.AND P0, PT, R3, 0x1, PT ;  /* 0x000000010300780c */ /* 0x000fe20003f04270 */
[----:B------:R-:W-:Y:S02]  /*2df0*/  BSSY B1, `(.L_x_36) ;  /* 0x0000013000017945 */ /* 0x000fe40003800000 */
[----:B------:R-:W-:Y:S02]  /*2e00*/  IMAD.IADD R5, R167, 0x1, R5 ;  /* 0x00000001a7057824 */ /* 0x000fe400078e0205 */
[----:B------:R-:W-:Y:S02]  /*2e10*/  IMAD.SHL.U32 R160, R168, 0x8, RZ ;  /* 0x00000008a8a07824 */ /* 0x000fe400078e00ff */
[----:B------:R-:W-:Y:S01]  /*2e20*/  IMAD.WIDE.U32 R158, R23, R14, R4 ;  /* 0x0000000e179e7225 */ /* 0x000fe200078e0004 */
[----:B------:R-:W-:-:S03]  /*2e30*/  LEA R4, P1, R162, UR4, 0x2 ;  /* 0x00000004a2047c11 */ /* 0x000fc6000f8210ff */
[----:B0-----:R-:W-:Y:S01]  /*2e40*/  IMAD.IADD R7, R163, 0x1, R159 ;  /* 0x00000001a3077824 */ /* 0x001fe200078e029f */
[----:B------:R-:W-:Y:S02]  /*2e50*/  LEA.HI.X R5, R162, UR5, R173, 0x2, P1 ;  /* 0x00000005a2057c11 */ /* 0x000fe400088f14ad */
[----:B------:R-:W-:Y:S02]  /*2e60*/  ISETP.GT.AND P1, PT, R0, RZ, P0 ;  /* 0x000000ff0000720c */ /* 0x000fe40000724270 */
[----:B------:R-:W-:-:S04]  /*2e70*/  LEA R6, P3, R158, R12, 0x2 ;  /* 0x0000000c9e067211 */ /* 0x000fc800078610ff */
[----:B------:R-:W-:Y:S02]  /*2e80*/  LEA.HI.X R7, R158, R13, R7, 0x2, P3 ;  /* 0x0000000d9e077211 */ /* 0x000fe400018f1407 */
[----:B--2---:R-:W-:-:S05]  /*2e90*/  LOP3.LUT R152, R15, 0xffffe000, RZ, 0xc0, !PT ;  /* 0xffffe0000f987812 */ /* 0x004fca00078ec0ff */
[----:B------:R-:W-:-:S04]  /*2ea0*/  FMUL R161, R152, R155 ;  /* 0x0000009b98a17220 */ /* 0x000fc80000400000 */
[----:B------:R-:W-:Y:S01]  /*2eb0*/  FFMA R175, R24, R154, R161 ;  /* 0x0000009a18af7223 */ /* 0x000fe200000000a1 */
[----:B------:R-:W-:-:S04]  /*2ec0*/  SHF.L.U64.HI R161, R168, 0x3, R169 ;  /* 0x00000003a8a17819 */ /* 0x000fc800000102a9 */
[----:B------:R-:W-:Y:S01]  /*2ed0*/  F2FP.TF32.F32.PACK_B R175, R175 ;  /* 0x000000afffaf723e */ /* 0x000fe200024050ff */
[----:B------:R-:W-:-:S04]  /*2ee0*/  IMAD.WIDE.U32 R160, R171, R168, R160 ;  /* 0x000000a8aba07225 */ /* 0x000fc800078e00a0 */
[----:B------:R0:W-:Y:S01]  /*2ef0*/  @P4 STG.E desc[UR36][R4.64], R175 ;  /* 0x000000af04004986 */ /* 0x0001e2000c101924 */
[----:B------:R-:W-:Y:S05]  /*2f00*/  @!P1 BRA `(.L_x_37) ;  /* 0x0000000000049947 */ /* 0x000fea0003800000 */
[----:B------:R1:W5:Y:S02]  /*2f10*/  LDG.E.LTC128B R15, desc[UR36][R6.64+0x4] ;  /* 0x00000424060f7981 */ /* 0x000364000c1e1920 */
.L_x_37:
[----:B------:R-:W-:Y:S05]  /*2f20*/  BSYNC B1 ;  /* 0x0000000000017941 */ /* 0x000fea0003800000 */
.L_x_36:
[----:B-----5:R-:W-:Y:S01]  /*2f30*/  LOP3.LUT R20, R15, 0xffffe000, RZ, 0xc0, !PT ;  /* 0xffffe0000f147812 */ /* 0x020fe200078ec0ff */
[----:B------:R-:W-:Y:S01]  /*2f40*/  IMAD.IADD R167, R167, 0x1, R161 ;  /* 0x00000001a7a77824 */ /* 0x000fe200078e02a1 */
[----:B------:R-:W-:Y:S01]  /*2f50*/  IADD3 R164, P3, R164, R160, RZ ;  /* 0x000000a0a4a47210 */ /* 0x000fe20007f7e0ff */
[----:B------:R-:W-:Y:S01]  /*2f60*/  IMAD.MOV.U32 R152, RZ, RZ, R15 ;  /* 0x000000ffff987224 */ /* 0x000fe200078e000f */
[----:B------:R-:W-:Y:S01]  /*2f70*/  ISETP.GT.AND P2, PT, R0, 0x8, P2 ;  /* 0x000000080000780c */ /* 0x000fe20001744270 */
[----:B------:R-:W-:Y:S02]  /*2f80*/  FMUL R20, R20, R155 ;  /* 0x0000009b14147220 */ /* 0x000fe40000400000 */
[----:B------:R-:W-:Y:S02]  /*2f90*/  IMAD.X R21, R167, 0x1, R21, P3 ;  /* 0x00000001a7157824 */ /* 0x000fe400018e0615 */
[----:B------:R-:W-:Y:S01]  /*2fa0*/  FFMA R159, R25, R154, R20 ;  /* 0x0000009a199f7223 */ /* 0x000fe20000000014 */
[----:B------:R-:W-:-:S04]  /*2fb0*/  LEA R20, P3, R164, R12, 0x2 ;  /* 0x0000000ca4147211 */ /* 0x000fc800078610ff */
[----:B------:R-:W-:Y:S02]  /*2fc0*/  F2FP.TF32.F32.PACK_B R159, R159 ;  /* 0x0000009fff9f723e */ /* 0x000fe400024050ff */
[----:B------:R-:W-:-:S03]  /*2fd0*/  LEA.HI.X R21, R164, R13, R21, 0x2, P3 ;  /* 0x0000000da4157211 */ /* 0x000fc600018f1415 */
[----:B------:R2:W-:Y:S04]  /*2fe0*/  @P1 STG.E desc[UR36][R4.64+0x4], R159 ;  /* 0x0000049f04001986 */ /* 0x0005e8000c101924 */
[----:B------:R-:W3:Y:S01]  /*2ff0*/  @P2 LDG.E.LTC128B R152, desc[UR36][R20.64] ;  /* 0x0000002414982981 */ /* 0x000ee2000c1e1920 */
[----:B------:R-:W-:Y:S01]  /*3000*/  IADD3 R8, P1, R8, R160, RZ ;  /* 0x000000a008087210 */ /* 0x000fe20007f3e0ff */
[----:B------:R-:W-:Y:S01]  /*3010*/  BSSY B1, `(.L_x_38) ;  /* 0x0000011000017945 */ /* 0x000fe20003800000 */
[----:B------:R-:W-:Y:S02]  /*3020*/  SHF.L.U64.HI R11, R10, 0x5, R11 ;  /* 0x000000050a0b7819 */ /* 0x000fe4000001020b */
[----:B------:R-:W-:Y:S01]  /*3030*/  ISETP.GT.AND P0, PT, R0, 0x8, P0 ;  /* 0x000000080000780c */ /* 0x000fe20000704270 */
[----:B------:R-:W-:Y:S01]  /*3040*/  IMAD.X R9, R9, 0x1, R167, P1 ;  /* 0x0000000109097824 */ /* 0x000fe200008e06a7 */
[----:B------:R-:W-:Y:S01]  /*3050*/  LEA R10, P1, R10, R4, 0x5 ;  /* 0x000000040a0a7211 */ /* 0x000fe200078228ff */
[----:B------:R-:W-:-:S04]  /*3060*/  IMAD.WIDE.U32 R14, R23, R14, R8 ;  /* 0x0000000e170e7225 */ /* 0x000fc800078e0008 */
[----:B------:R-:W-:Y:S01]  /*3070*/  IMAD.X R11, R11, 0x1, R5, P1 ;  /* 0x000000010b0b7824 */ /* 0x000fe200008e0605 */
[----:B------:R-:W-:Y:S01]  /*3080*/  LEA R8, P3, R14, R12, 0x2 ;  /* 0x0000000c0e087211 */ /* 0x000fe200078610ff */
[----:B------:R-:W-:-:S05]  /*3090*/  IMAD.IADD R9, R163, 0x1, R15 ;  /* 0x00000001a3097824 */ /* 0x000fca00078e020f */
[----:B------:R-:W-:Y:S02]  /*30a0*/  LEA.HI.X R9, R14, R13, R9, 0x2, P3 ;  /* 0x0000000d0e097211 */ /* 0x000fe400018f1409 */
[----:B---3--:R-:W-:-:S05]  /*30b0*/  LOP3.LUT R24, R152, 0xffffe000, RZ, 0xc0, !PT ;  /* 0xffffe00098187812 */ /* 0x008fca00078ec0ff */
[----:B------:R-:W-:-:S04]  /*30c0*/  FMUL R25, R24, R155 ;  /* 0x0000009b18197220 */ /* 0x000fc80000400000 */
[----:B------:R-:W-:-:S05]  /*30d0*/  FFMA R25, R26, R154, R25 ;  /* 0x0000009a1a197223 */ /* 0x000fca0000000019 */
[----:B------:R-:W-:-:S05]  /*30e0*/  F2FP.TF32.F32.PACK_B R25, R25 ;  /* 0x00000019ff19723e */ /* 0x000fca00024050ff */
[----:B------:R2:W-:Y:S01]  /*30f0*/  @P2 STG.E desc[UR36][R10.64], R25 ;  /* 0x000000190a002986 */ /* 0x0005e2000c101924 */
[----:B------:R-:W-:Y:S05]  /*3100*/  @!P0 BRA `(.L_x_39) ;  /* 0x0000000000048947 */ /* 0x000fea0003800000 */
[----:B------:R3:W5:Y:S02]  /*3110*/  LDG.E.LTC128B R152, desc[UR36][R8.64+0x4] ;  /* 0x0000042408987981 */ /* 0x000764000c1e1920 */
.L_x_39:
[----:B------:R-:W-:Y:S05]  /*3120*/  BSYNC B1 ;  /* 0x0000000000017941 */ /* 0x000fea0003800000 */
.L_x_38:
[----:B-----5:R-:W-:Y:S01]  /*3130*/  LOP3.LUT R12, R152, 0xffffe000, RZ, 0xc0, !PT ;  /* 0xffffe000980c7812 */ /* 0x020fe200078ec0ff */
[----:B------:R-:W-:Y:S01]  /*3140*/  BSSY B1, `(.L_x_40) ;  /* 0x0000009000017945 */ /* 0x000fe20003800000 */
[----:B------:R-:W-:-:S03]  /*3150*/  ISETP.GT.AND P1, PT, R3, 0x8, PT ;  /* 0x000000080300780c */ /* 0x000fc60003f24270 */
[----:B------:R-:W-:Y:S01]  /*3160*/  FMUL R12, R12, R155 ;  /* 0x0000009b0c0c7220 */ /* 0x000fe20000400000 */
[----:B------:R-:W-:-:S03]  /*3170*/  ISETP.GT.AND P2, PT, R0, RZ, P1 ;  /* 0x000000ff0000720c */ /* 0x000fc60000f44270 */
[----:B------:R-:W-:-:S05]  /*3180*/  FFMA R27, R27, R154, R12 ;  /* 0x0000009a1b1b7223 */ /* 0x000fca000000000c */
[----:B------:R-:W-:-:S05]  /*3190*/  F2FP.TF32.F32.PACK_B R27, R27 ;  /* 0x0000001bff1b723e */ /* 0x000fca00024050ff */
[----:B------:R4:W-:Y:S01]  /*31a0*/  @P0 STG.E desc[UR36][R10.64+0x4], R27 ;  /* 0x0000041b0a000986 */ /* 0x0009e2000c101924 */
[----:B------:R-:W-:Y:S05]  /*31b0*/  @!P2 BRA `(.L_x_41) ;  /* 0x000000000004a947 */ /* 0x000fea0003800000 */
[----:B------:R0:W5:Y:S02]  /*31c0*/  LDG.E.LTC128B R152, desc[UR36][R6.64+0x20] ;  /* 0x0000202406987981 */ /* 0x000164000c1e1920 */
.L_x_41:
[----:B------:R-:W-:Y:S05]  /*31d0*/  BSYNC B1 ;  /* 0x0000000000017941 */ /* 0x000fea0003800000 */
.L_x_40:
        /* <DEDUP_REMOVED lines=10> */
.L_x_43:
[----:B------:R-:W-:Y:S05]  /*3280*/  BSYNC B1 ;  /* 0x0000000000017941 */ /* 0x000fea0003800000 */
.L_x_42:
[----:B-----5:R-:W-:Y:S01]  /*3290*/  LOP3.LUT R12, R152, 0xffffe000, RZ, 0xc0, !PT ;  /* 0xffffe000980c7812 */ /* 0x020fe200078ec0ff */
[----:B------:R-:W-:Y:S01]  /*32a0*/  BSSY B1, `(.L_x_44) ;  /* 0x0000008000017945 */ /* 0x000fe20003800000 */
[----:B------:R-:W-:-:S03]  /*32b0*/  ISETP.GT.AND P1, PT, R0, 0x8, P1 ;  /* 0x000000080000780c */ /* 0x000fc60000f24270 */
[----:B------:R-:W-:-:S04]  /*32c0*/  FMUL R12, R12, R155 ;  /* 0x0000009b0c0c7220 */ /* 0x000fc80000400000 */
[----:B------:R-:W-:-:S05]  /*32d0*/  FFMA R29, R29, R154, R12 ;  /* 0x0000009a1d1d7223 */ /* 0x000fca000000000c */
[----:B------:R-:W-:-:S05]  /*32e0*/  F2FP.TF32.F32.PACK_B R29, R29 ;  /* 0x0000001dff1d723e */ /* 0x000fca00024050ff */
[----:B------:R0:W-:Y:S01]  /*32f0*/  @P3 STG.E desc[UR36][R4.64+0x24], R29 ;  /* 0x0000241d04003986 */ /* 0x0001e2000c101924 */
[----:B------:R-:W-:Y:S05]  /*3300*/  @!P1 BRA `(.L_x_45) ;  /* 0x0000000000049947 */ /* 0x000fea0003800000 */
[----:B------:R0:W5:Y:S02]  /*3310*/  LDG.E.LTC128B R152, desc[UR36][R8.64+0x20] ;  /* 0x0000202408987981 */ /* 0x000164000c1e1920 */
.L_x_45:
[----:B------:R-:W-:Y:S05]  /*3320*/  BSYNC B1 ;  /* 0x0000000000017941 */ /* 0x000fea0003800000 */
.L_x_44:
[----:B-----5:R-:W-:Y:S01]  /*3330*/  LOP3.LUT R12, R152, 0xffffe000, RZ, 0xc0, !PT ;  /* 0xffffe000980c7812 */ /* 0x020fe200078ec0ff */
[----:B------:R-:W-:Y:S01]  /*3340*/  BSSY B1, `(.L_x_46) ;  /* 0x0000008000017945 */ /* 0x000fe20003800000 */
[----:B------:R-:W-:-:S03]  /*3350*/  ISETP.GT.AND P0, PT, R0, 0x8, P0 ;  /* 0x000000080000780c */ /* 0x000fc60000704270 */
[----:B0-----:R-:W-:-:S04]  /*3360*/  FMUL R13, R12, R155 ;  /* 0x0000009b0c0d7220 */ /* 0x001fc80000400000 */
[----:B------:R-:W-:-:S05]  /*3370*/  FFMA R13, R30, R154, R13 ;  /* 0x0000009a1e0d7223 */ /* 0x000fca000000000d */
[----:B------:R-:W-:-:S05]  /*3380*/  F2FP.TF32.F32.PACK_B R13, R13 ;  /* 0x0000000dff0d723e */ /* 0x000fca00024050ff */
[----:B------:R0:W-:Y:S01]  /*3390*/  @P1 STG.E desc[UR36][R10.64+0x20], R13 ;  /* 0x0000200d0a001986 */ /* 0x0001e2000c101924 */
[----:B------:R-:W-:Y:S05]  /*33a0*/  @!P0 BRA `(.L_x_47) ;  /* 0x0000000000048947 */ /* 0x000fea0003800000 */
[----:B------:R0:W5:Y:S02]  /*33b0*/  LDG.E.LTC128B R152, desc[UR36][R8.64+0x24] ;  /* 0x0000242408987981 */ /* 0x000164000c1e1920 */
.L_x_47:
[----:B------:R-:W-:Y:S05]  /*33c0*/  BSYNC B1 ;  /* 0x0000000000017941 */ /* 0x000fea0003800000 */
.L_x_46:
        /* <DEDUP_REMOVED lines=10> */
.L_x_49:
[----:B------:R-:W-:Y:S05]  /*3470*/  BSYNC B1 ;  /* 0x0000000000017941 */ /* 0x000fea0003800000 */
.L_x_48:
[----:B-----5:R-:W-:Y:S01]  /*3480*/  LOP3.LUT R12, R152, 0xffffe000, RZ, 0xc0, !PT ;  /* 0xffffe000980c7812 */ /* 0x020fe200078ec0ff */
[----:B------:R-:W-:Y:S01]  /*3490*/  BSSY B1, `(.L_x_50) ;  /* 0x0000009000017945 */ /* 0x000fe20003800000 */
[----:B------:R-:W-:-:S03]  /*34a0*/  ISETP.GT.AND P0, PT, R3, 0x11, PT ;  /* 0x000000110300780c */ /* 0x000fc60003f04270 */
[----:B0-----:R-:W-:Y:S01]  /*34b0*/  FMUL R13, R12, R155 ;  /* 0x0000009b0c0d7220 */ /* 0x001fe20000400000 */
[----:B------:R-:W-:-:S03]  /*34c0*/  ISETP.GT.AND P3, PT, R0, RZ, P0 ;  /* 0x000000ff0000720c */ /* 0x000fc60000764270 */
[----:B------:R-:W-:-:S05]  /*34d0*/  FFMA R13, R32, R154, R13 ;  /* 0x0000009a200d7223 */ /* 0x000fca000000000d */
[----:B------:R-:W-:-:S05]  /*34e0*/  F2FP.TF32.F32.PACK_B R13, R13 ;  /* 0x0000000dff0d723e */ /* 0x000fca00024050ff */
[----:B------:R0:W-:Y:S01]  /*34f0*/  @P2 STG.E desc[UR36][R4.64+0x40], R13 ;  /* 0x0000400d04002986 */ /* 0x0001e2000c101924 */
[----:B------:R-:W-:Y:S05]  /*3500*/  @!P3 BRA `(.L_x_51) ;  /* 0x000000000004b947 */ /* 0x000fea0003800000 */
[----:B------:R0:W5:Y:S02]  /*3510*/  LDG.E.LTC128B R152, desc[UR36][R6.64+0x44] ;  /* 0x0000442406987981 */ /* 0x000164000c1e1920 */
.L_x_51:
[----:B------:R-:W-:Y:S05]  /*3520*/  BSYNC B1 ;  /* 0x0000000000017941 */ /* 0x000fea0003800000 */
.L_x_50:
        /* <DEDUP_REMOVED lines=9> */
.L_x_53:
[----:B------:R-:W-:Y:S05]  /*35c0*/  BSYNC B1 ;  /* 0x0000000000017941 */ /* 0x000fea0003800000 */
.L_x_52:
        /* <DEDUP_REMOVED lines=9> */
.L_x_55:
[----:B------:R-:W-:Y:S05]  /*3660*/  BSYNC B1 ;  /* 0x0000000000017941 */ /* 0x000fea0003800000 */
.L_x_54:
        /* <DEDUP_REMOVED lines=10> */
.L_x_57:
[----:B------:R-:W-:Y:S05]  /*3710*/  BSYNC B1 ;  /* 0x0000000000017941 */ /* 0x000fea0003800000 */
.L_x_56:
        /* <DEDUP_REMOVED lines=10> */
.L_x_59:
[----:B------:R-:W-:Y:S05]  /*37c0*/  BSYNC B1 ;  /* 0x0000000000017941 */ /* 0x000fea0003800000 */
.L_x_58:
        /* <DEDUP_REMOVED lines=9> */
.L_x_61:
[----:B------:R-:W-:Y:S05]  /*3860*/  BSYNC B1 ;  /* 0x0000000000017941 */ /* 0x000fea0003800000 */
.L_x_60:
        /* <DEDUP_REMOVED lines=9> */
.L_x_63:
[----:B------:R-:W-:Y:S05]  /*3900*/  BSYNC B1 ;  /* 0x0000000000017941 */ /* 0x000fea0003800000 */
.L_x_62:
        /* <DEDUP_REMOVED lines=10> */
.L_x_65:
[----:B------:R-:W-:Y:S05]  /*39b0*/  BSYNC B1 ;  /* 0x0000000000017941 */ /* 0x000fea0003800000 */
.L_x_64:
        /* <DEDUP_REMOVED lines=10> */
.L_x_67:
[----:B------:R-:W-:Y:S05]  /*3a60*/  BSYNC B1 ;  /* 0x0000000000017941 */ /* 0x000fea0003800000 */
.L_x_66:
        /* <DEDUP_REMOVED lines=9> */
.L_x_69:
[----:B------:R-:W-:Y:S05]  /*3b00*/  BSYNC B1 ;  /* 0x0000000000017941 */ /* 0x000fea0003800000 */
.L_x_68:
        /* <DEDUP_REMOVED lines=9> */
.L_x_71:
[----:B------:R-:W-:Y:S05]  /*3ba0*/  BSYNC B1 ;  /* 0x0000000000017941 */ /* 0x000fea0003800000 */
.L_x_70:
        /* <DEDUP_REMOVED lines=10> */
.L_x_73:
[----:B------:R-:W-:Y:S05]  /*3c50*/  BSYNC B1 ;  /* 0x0000000000017941 */ /* 0x000fea0003800000 */
.L_x_72:
        /* <DEDUP_REMOVED lines=10> */
.L_x_75:
[----:B------:R-:W-:Y:S05]  /*3d00*/  BSYNC B1 ;  /* 0x0000000000017941 */ /* 0x000fea0003800000 */
.L_x_74:
        /* <DEDUP_REMOVED lines=9> */
.L_x_77:
[----:B------:R-:W-:Y:S05]  /*3da0*/  BSYNC B1 ;  /* 0x0000000000017941 */ /* 0x000fea0003800000 */
.L_x_76:
        /* <DEDUP_REMOVED lines=9> */
.L_x_79:
[----:B------:R-:W-:Y:S05]  /*3e40*/  BSYNC B1 ;  /* 0x0000000000017941 */ /* 0x000fea0003800000 */
.L_x_78:
        /* <DEDUP_REMOVED lines=10> */
.L_x_81:
[----:B------:R-:W-:Y:S05]  /*3ef0*/  BSYNC B1 ;  /* 0x0000000000017941 */ /* 0x000fea0003800000 */
.L_x_80:
        /* <DEDUP_REMOVED lines=10> */
.L_x_83:
[----:B------:R-:W-:Y:S05]  /*3fa0*/  BSYNC B1 ;  /* 0x0000000000017941 */ /* 0x000fea0003800000 */
.L_x_82:
        /* <DEDUP_REMOVED lines=9> */
.L_x_85:
[----:B------:R-:W-:Y:S05]  /*4040*/  BSYNC B1 ;  /* 0x0000000000017941 */ /* 0x000fea0003800000 */
.L_x_84:
        /* <DEDUP_REMOVED lines=9> */
.L_x_87:
[----:B------:R-:W-:Y:S05]  /*40e0*/  BSYNC B1 ;  /* 0x0000000000017941 */ /* 0x000fea0003800000 */
.L_x_86:
        /* <DEDUP_REMOVED lines=10> */
.L_x_89:
[----:B------:R-:W-:Y:S05]  /*4190*/  BSYNC B1 ;  /* 0x0000000000017941 */ /* 0x000fea0003800000 */
.L_x_88:
        /* <DEDUP_REMOVED lines=10> */
.L_x_91:
[----:B------:R-:W-:Y:S05]  /*4240*/  BSYNC B1 ;  /* 0x0000000000017941 */ /* 0x000fea0003800000 */
.L_x_90:
        /* <DEDUP_REMOVED lines=9> */
.L_x_93:
[----:B------:R-:W-:Y:S05]  /*42e0*/  BSYNC B1 ;  /* 0x0000000000017941 */ /* 0x000fea0003800000 */
.L_x_92:
        /* <DEDUP_REMOVED lines=9> */
.L_x_95:
[----:B------:R-:W-:Y:S05]  /*4380*/  BSYNC B1 ;  /* 0x0000000000017941 */ /* 0x000fea0003800000 */
.L_x_94:
        /* <DEDUP_REMOVED lines=10> */
.L_x_97:
[----:B------:R-:W-:Y:S05]  /*4430*/  BSYNC B1 ;  /* 0x0000000000017941 */ /* 0x000fea0003800000 */
.L_x_96:
        /* <DEDUP_REMOVED lines=10> */
.L_x_99:
[----:B------:R-:W-:Y:S05]  /*44e0*/  BSYNC B1 ;  /* 0x0000000000017941 */ /* 0x000fea0003800000 */
.L_x_98:
        /* <DEDUP_REMOVED lines=9> */
.L_x_101:
[----:B------:R-:W-:Y:S05]  /*4580*/  BSYNC B1 ;  /* 0x0000000000017941 */ /* 0x000fea0003800000 */
.L_x_100:
        /* <DEDUP_REMOVED lines=9> */
.L_x_103:
[----:B------:R-:W-:Y:S05]  /*4620*/  BSYNC B1 ;  /* 0x0000000000017941 */ /* 0x000fea0003800000 */
.L_x_102:
        /* <DEDUP_REMOVED lines=10> */
.L_x_105:
[----:B------:R-:W-:Y:S05]  /*46d0*/  BSYNC B1 ;  /* 0x0000000000017941 */ /* 0x000fea0003800000 */
.L_x_104:
        /* <DEDUP_REMOVED lines=10> */
.L_x_107:
[----:B------:R-:W-:Y:S05]  /*4780*/  BSYNC B1 ;  /* 0x0000000000017941 */ /* 0x000fea0003800000 */
.L_x_106:
        /* <DEDUP_REMOVED lines=9> */
.L_x_109:
[----:B------:R-:W-:Y:S05]  /*4820*/  BSYNC B1 ;  /* 0x0000000000017941 */ /* 0x000fea0003800000 */
.L_x_108:
        /* <DEDUP_REMOVED lines=9> */
.L_x_111:
[----:B------:R-:W-:Y:S05]  /*48c0*/  BSYNC B1 ;  /* 0x0000000000017941 */ /* 0x000fea0003800000 */
.L_x_110:
        /* <DEDUP_REMOVED lines=10> */
.L_x_113:
[----:B------:R-:W-:Y:S05]  /*4970*/  BSYNC B1 ;  /* 0x0000000000017941 */ /* 0x000fea0003800000 */
.L_x_112:
        /* <DEDUP_REMOVED lines=10> */
.L_x_115:
[----:B------:R-:W-:Y:S05]  /*4a20*/  BSYNC B1 ;  /* 0x0000000000017941 */ /* 0x000fea0003800000 */
.L_x_114:
        /* <DEDUP_REMOVED lines=9> */
.L_x_117:
[----:B------:R-:W-:Y:S05]  /*4ac0*/  BSYNC B1 ;  /* 0x0000000000017941 */ /* 0x000fea0003800000 */
.L_x_116:
        /* <DEDUP_REMOVED lines=9> */
.L_x_119:
[----:B------:R-:W-:Y:S05]  /*4b60*/  BSYNC B1 ;  /* 0x0000000000017941 */ /* 0x000fea0003800000 */
.L_x_118:
        /* <DEDUP_REMOVED lines=10> */
.L_x_121:
[----:B------:R-:W-:Y:S05]  /*4c10*/  BSYNC B1 ;  /* 0x0000000000017941 */ /* 0x000fea0003800000 */
.L_x_120:
        /* <DEDUP_REMOVED lines=10> */
.L_x_123:
[----:B------:R-:W-:Y:S05]  /*4cc0*/  BSYNC B1 ;  /* 0x0000000000017941 */ /* 0x000fea0003800000 */
.L_x_122:
        /* <DEDUP_REMOVED lines=9> */
.L_x_125:
[----:B------:R-:W-:Y:S05]  /*4d60*/  BSYNC B1 ;  /* 0x0000000000017941 */ /* 0x000fea0003800000 */
.L_x_124:
        /* <DEDUP_REMOVED lines=9> */
.L_x_127:
[----:B------:R-:W-:Y:S05]  /*4e00*/  BSYNC B1 ;  /* 0x0000000000017941 */ /* 0x000fea0003800000 */
.L_x_126:
        /* <DEDUP_REMOVED lines=10> */
.L_x_129:
[----:B------:R-:W-:Y:S05]  /*4eb0*/  BSYNC B1 ;  /* 0x0000000000017941 */ /* 0x000fea0003800000 */
.L_x_128:
        /* <DEDUP_REMOVED lines=10> */
.L_x_131:
[----:B------:R-:W-:Y:S05]  /*4f60*/  BSYNC B1 ;  /* 0x0000000000017941 */ /* 0x000fea0003800000 */
.L_x_130:
        /* <DEDUP_REMOVED lines=9> */
.L_x_133:
[----:B------:R-:W-:Y:S05]  /*5000*/  BSYNC B1 ;  /* 0x0000000000017941 */ /* 0x000fea0003800000 */
.L_x_132:
        /* <DEDUP_REMOVED lines=9> */
.L_x_135:
[----:B------:R-:W-:Y:S05]  /*50a0*/  BSYNC B1 ;  /* 0x0000000000017941 */ /* 0x000fea0003800000 */
.L_x_134:
        /* <DEDUP_REMOVED lines=10> */
.L_x_137:
[----:B------:R-:W-:Y:S05]  /*5150*/  BSYNC B1 ;  /* 0x0000000000017941 */ /* 0x000fea0003800000 */
.L_x_136:
        /* <DEDUP_REMOVED lines=10> */
.L_x_139:
[----:B------:R-:W-:Y:S05]  /*5200*/  BSYNC B1 ;  /* 0x0000000000017941 */ /* 0x000fea0003800000 */
.L_x_138:
        /* <DEDUP_REMOVED lines=9> */
.L_x_141:
[----:B------:R-:W-:Y:S05]  /*52a0*/  BSYNC B1 ;  /* 0x0000000000017941 */ /* 0x000fea0003800000 */
.L_x_140:
        /* <DEDUP_REMOVED lines=9> */
.L_x_143:
[----:B------:R-:W-:Y:S05]  /*5340*/  BSYNC B1 ;  /* 0x0000000000017941 */ /* 0x000fea0003800000 */
.L_x_142:
        /* <DEDUP_REMOVED lines=10> */
.L_x_145:
[----:B------:R-:W-:Y:S05]  /*53f0*/  BSYNC B1 ;  /* 0x0000000000017941 */ /* 0x000fea0003800000 */
.L_x_144:
        /* <DEDUP_REMOVED lines=10> */
.L_x_147:
[----:B------:R-:W-:Y:S05]  /*54a0*/  BSYNC B1 ;  /* 0x0000000000017941 */ /* 0x000fea0003800000 */
.L_x_146:
        /* <DEDUP_REMOVED lines=9> */
.L_x_149:
[----:B------:R-:W-:Y:S05]  /*5540*/  BSYNC B1 ;  /* 0x0000000000017941 */ /* 0x000fea0003800000 */
.L_x_148:
        /* <DEDUP_REMOVED lines=9> */
.L_x_151:
[----:B------:R-:W-:Y:S05]  /*55e0*/  BSYNC B1 ;  /* 0x0000000000017941 */ /* 0x000fea0003800000 */
.L_x_150:
        /* <DEDUP_REMOVED lines=10> */
.L_x_153:
[----:B------:R-:W-:Y:S05]  /*5690*/  BSYNC B1 ;  /* 0x0000000000017941 */ /* 0x000fea0003800000 */
.L_x_152:
        /* <DEDUP_REMOVED lines=10> */
.L_x_155:
[----:B------:R-:W-:Y:S05]  /*5740*/  BSYNC B1 ;  /* 0x0000000000017941 */ /* 0x000fea0003800000 */
.L_x_154:
        /* <DEDUP_REMOVED lines=9> */
.L_x_157:
[----:B------:R-:W-:Y:S05]  /*57e0*/  BSYNC B1 ;  /* 0x0000000000017941 */ /* 0x000fea0003800000 */
.L_x_156:
        /* <DEDUP_REMOVED lines=9> */
.L_x_159:
[----:B------:R-:W-:Y:S05]  /*5880*/  BSYNC B1 ;  /* 0x0000000000017941 */ /* 0x000fea0003800000 */
.L_x_158:
        /* <DEDUP_REMOVED lines=10> */
.L_x_161:
[----:B------:R-:W-:Y:S05]  /*5930*/  BSYNC B1 ;  /* 0x0000000000017941 */ /* 0x000fea0003800000 */
.L_x_160:
        /* <DEDUP_REMOVED lines=10> */
.L_x_163:
[----:B------:R-:W-:Y:S05]  /*59e0*/  BSYNC B1 ;  /* 0x0000000000017941 */ /* 0x000fea0003800000 */
.L_x_162:
        /* <DEDUP_REMOVED lines=9> */
.L_x_165:
[----:B------:R-:W-:Y:S05]  /*5a80*/  BSYNC B1 ;  /* 0x0000000000017941 */ /* 0x000fea0003800000 */
.L_x_164:
        /* <DEDUP_REMOVED lines=9> */
.L_x_167:
[----:B------:R-:W-:Y:S05]  /*5b20*/  BSYNC B1 ;  /* 0x0000000000017941 */ /* 0x000fea0003800000 */
.L_x_166:
        /* <DEDUP_REMOVED lines=10> */
.L_x_169:
[----:B------:R-:W-:Y:S05]  /*5bd0*/  BSYNC B1 ;  /* 0x0000000000017941 */ /* 0x000fea0003800000 */
.L_x_168:
        /* <DEDUP_REMOVED lines=10> */
.L_x_171:
[----:B------:R-:W-:Y:S05]  /*5c80*/  BSYNC B1 ;  /* 0x0000000000017941 */ /* 0x000fea0003800000 */
.L_x_170:
        /* <DEDUP_REMOVED lines=9> */
.L_x_173:
[----:B------:R-:W-:Y:S05]  /*5d20*/  BSYNC B1 ;  /* 0x0000000000017941 */ /* 0x000fea0003800000 */
.L_x_172:
        /* <DEDUP_REMOVED lines=9> */
.L_x_175:
[----:B------:R-:W-:Y:S05]  /*5dc0*/  BSYNC B1 ;  /* 0x0000000000017941 */ /* 0x000fea0003800000 */
.L_x_174:
        /* <DEDUP_REMOVED lines=10> */
.L_x_177:
[----:B------:R-:W-:Y:S05]  /*5e70*/  BSYNC B1 ;  /* 0x0000000000017941 */ /* 0x000fea0003800000 */
.L_x_176:
        /* <DEDUP_REMOVED lines=10> */
.L_x_179:
[----:B------:R-:W-:Y:S05]  /*5f20*/  BSYNC B1 ;  /* 0x0000000000017941 */ /* 0x000fea0003800000 */
.L_x_178:
        /* <DEDUP_REMOVED lines=9> */
.L_x_181:
[----:B------:R-:W-:Y:S05]  /*5fc0*/  BSYNC B1 ;  /* 0x0000000000017941 */ /* 0x000fea0003800000 */
.L_x_180:
        /* <DEDUP_REMOVED lines=9> */
.L_x_183:
[----:B------:R-:W-:Y:S05]  /*6060*/  BSYNC B1 ;  /* 0x0000000000017941 */ /* 0x000fea0003800000 */
.L_x_182:
        /* <DEDUP_REMOVED lines=10> */
.L_x_185:
[----:B------:R-:W-:Y:S05]  /*6110*/  BSYNC B1 ;  /* 0x0000000000017941 */ /* 0x000fea0003800000 */
.L_x_184:
        /* <DEDUP_REMOVED lines=10> */
.L_x_187:
[----:B------:R-:W-:Y:S05]  /*61c0*/  BSYNC B1 ;  /* 0x0000000000017941 */ /* 0x000fea0003800000 */
.L_x_186:
        /* <DEDUP_REMOVED lines=9> */
.L_x_189:
[----:B------:R-:W-:Y:S05]  /*6260*/  BSYNC B1 ;  /* 0x0000000000017941 */ /* 0x000fea0003800000 */
.L_x_188:
        /* <DEDUP_REMOVED lines=9> */
.L_x_191:
[----:B------:R-:W-:Y:S05]  /*6300*/  BSYNC B1 ;  /* 0x0000000000017941 */ /* 0x000fea0003800000 */
.L_x_190:
        /* <DEDUP_REMOVED lines=10> */
.L_x_193:
[----:B------:R-:W-:Y:S05]  /*63b0*/  BSYNC B1 ;  /* 0x0000000000017941 */ /* 0x000fea0003800000 */
.L_x_192:
        /* <DEDUP_REMOVED lines=10> */
.L_x_195:
[----:B------:R-:W-:Y:S05]  /*6460*/  BSYNC B1 ;  /* 0x0000000000017941 */ /* 0x000fea0003800000 */
.L_x_194:
        /* <DEDUP_REMOVED lines=9> */
.L_x_197:
[----:B------:R-:W-:Y:S05]  /*6500*/  BSYNC B1 ;  /* 0x0000000000017941 */ /* 0x000fea0003800000 */
.L_x_196:
        /* <DEDUP_REMOVED lines=9> */
.L_x_199:
[----:B------:R-:W-:Y:S05]  /*65a0*/  BSYNC B1 ;  /* 0x0000000000017941 */ /* 0x000fea0003800000 */
.L_x_198:
        /* <DEDUP_REMOVED lines=10> */
.L_x_201:
[----:B------:R-:W-:Y:S05]  /*6650*/  BSYNC B1 ;  /* 0x0000000000017941 */ /* 0x000fea0003800000 */
.L_x_200:
        /* <DEDUP_REMOVED lines=10> */
.L_x_203:
[----:B------:R-:W-:Y:S05]  /*6700*/  BSYNC B1 ;  /* 0x0000000000017941 */ /* 0x000fea0003800000 */
.L_x_202:
        /* <DEDUP_REMOVED lines=9> */
.L_x_205:
[----:B------:R-:W-:Y:S05]  /*67a0*/  BSYNC B1 ;  /* 0x0000000000017941 */ /* 0x000fea0003800000 */
.L_x_204:
        /* <DEDUP_REMOVED lines=9> */
.L_x_207:
[----:B------:R-:W-:Y:S05]  /*6840*/  BSYNC B1 ;  /* 0x0000000000017941 */ /* 0x000fea0003800000 */
.L_x_206:
        /* <DEDUP_REMOVED lines=10> */
.L_x_209:
[----:B------:R-:W-:Y:S05]  /*68f0*/  BSYNC B1 ;  /* 0x0000000000017941 */ /* 0x000fea0003800000 */
.L_x_208:
        /* <DEDUP_REMOVED lines=10> */
.L_x_211:
[----:B------:R-:W-:Y:S05]  /*69a0*/  BSYNC B1 ;  /* 0x0000000000017941 */ /* 0x000fea0003800000 */
.L_x_210:
        /* <DEDUP_REMOVED lines=9> */
.L_x_213:
[----:B------:R-:W-:Y:S05]  /*6a40*/  BSYNC B1 ;  /* 0x0000000000017941 */ /* 0x000fea0003800000 */
.L_x_212:
        /* <DEDUP_REMOVED lines=9> */
.L_x_215:
[----:B------:R-:W-:Y:S05]  /*6ae0*/  BSYNC B1 ;  /* 0x0000000000017941 */ /* 0x000fea0003800000 */
.L_x_214:
        /* <DEDUP_REMOVED lines=10> */
.L_x_217:
[----:B------:R-:W-:Y:S05]  /*6b90*/  BSYNC B1 ;  /* 0x0000000000017941 */ /* 0x000fea0003800000 */
.L_x_216:
        /* <DEDUP_REMOVED lines=10> */
.L_x_219:
[----:B------:R-:W-:Y:S05]  /*6c40*/  BSYNC B1 ;  /* 0x0000000000017941 */ /* 0x000fea0003800000 */
.L_x_218:
        /* <DEDUP_REMOVED lines=9> */
.L_x_221:
[----:B------:R-:W-:Y:S05]  /*6ce0*/  BSYNC B1 ;  /* 0x0000000000017941 */ /* 0x000fea0003800000 */
.L_x_220:
        /* <DEDUP_REMOVED lines=9> */
.L_x_223:
[----:B------:R-:W-:Y:S05]  /*6d80*/  BSYNC B1 ;  /* 0x0000000000017941 */ /* 0x000fea0003800000 */
.L_x_222:
        /* <DEDUP_REMOVED lines=10> */
.L_x_225:
[----:B------:R-:W-:Y:S05]  /*6e30*/  BSYNC B1 ;  /* 0x0000000000017941 */ /* 0x000fea0003800000 */
.L_x_224:
        /* <DEDUP_REMOVED lines=10> */
.L_x_227:
[----:B------:R-:W-:Y:S05]  /*6ee0*/  BSYNC B1 ;  /* 0x0000000000017941 */ /* 0x000fea0003800000 */
.L_x_226:
        /* <DEDUP_REMOVED lines=9> */
.L_x_229:
[----:B------:R-:W-:Y:S05]  /*6f80*/  BSYNC B1 ;  /* 0x0000000000017941 */ /* 0x000fea0003800000 */
.L_x_228:
        /* <DEDUP_REMOVED lines=9> */
.L_x_231:
[----:B------:R-:W-:Y:S05]  /*7020*/  BSYNC B1 ;  /* 0x0000000000017941 */ /* 0x000fea0003800000 */
.L_x_230:
        /* <DEDUP_REMOVED lines=10> */
.L_x_233:
[----:B------:R-:W-:Y:S05]  /*70d0*/  BSYNC B1 ;  /* 0x0000000000017941 */ /* 0x000fea0003800000 */
.L_x_232:
        /* <DEDUP_REMOVED lines=10> */
.L_x_235:
[----:B------:R-:W-:Y:S05]  /*7180*/  BSYNC B1 ;  /* 0x0000000000017941 */ /* 0x000fea0003800000 */
.L_x_234:
        /* <DEDUP_REMOVED lines=9> */
.L_x_237:
[----:B------:R-:W-:Y:S05]  /*7220*/  BSYNC B1 ;  /* 0x0000000000017941 */ /* 0x000fea0003800000 */
.L_x_236:
        /* <DEDUP_REMOVED lines=9> */
.L_x_239:
[----:B------:R-:W-:Y:S05]  /*72c0*/  BSYNC B1 ;  /* 0x0000000000017941 */ /* 0x000fea0003800000 */
.L_x_238:
        /* <DEDUP_REMOVED lines=10> */
.L_x_241:
[----:B------:R-:W-:Y:S05]  /*7370*/  BSYNC B1 ;  /* 0x0000000000017941 */ /* 0x000fea0003800000 */
.L_x_240:
        /* <DEDUP_REMOVED lines=10> */
.L_x_243:
[----:B------:R-:W-:Y:S05]  /*7420*/  BSYNC B1 ;  /* 0x0000000000017941 */ /* 0x000fea0003800000 */
.L_x_242:
        /* <DEDUP_REMOVED lines=9> */
.L_x_245:
[----:B------:R-:W-:Y:S05]  /*74c0*/  BSYNC B1 ;  /* 0x0000000000017941 */ /* 0x000fea0003800000 */
.L_x_244:
        /* <DEDUP_REMOVED lines=9> */
.L_x_247:
[----:B------:R-:W-:Y:S05]  /*7560*/  BSYNC B1 ;  /* 0x0000000000017941 */ /* 0x000fea0003800000 */
.L_x_246:
        /* <DEDUP_REMOVED lines=10> */
.L_x_249:
[----:B------:R-:W-:Y:S05]  /*7610*/  BSYNC B1 ;  /* 0x0000000000017941 */ /* 0x000fea0003800000 */
.L_x_248:
        /* <DEDUP_REMOVED lines=10> */
.L_x_251:
[----:B------:R-:W-:Y:S05]  /*76c0*/  BSYNC B1 ;  /* 0x0000000000017941 */ /* 0x000fea0003800000 */
.L_x_250:
        /* <DEDUP_REMOVED lines=9> */
.L_x_253:
[----:B------:R-:W-:Y:S05]  /*7760*/  BSYNC B1 ;  /* 0x0000000000017941 */ /* 0x000fea0003800000 */
.L_x_252:
        /* <DEDUP_REMOVED lines=9> */
.L_x_255:
[----:B------:R-:W-:Y:S05]  /*7800*/  BSYNC B1 ;  /* 0x0000000000017941 */ /* 0x000fea0003800000 */
.L_x_254:
        /* <DEDUP_REMOVED lines=10> */
.L_x_257:
[----:B------:R-:W-:Y:S05]  /*78b0*/  BSYNC B1 ;  /* 0x0000000000017941 */ /* 0x000fea0003800000 */
.L_x_256:
        /* <DEDUP_REMOVED lines=10> */
.L_x_259:
[----:B------:R-:W-:Y:S05]  /*7960*/  BSYNC B1 ;  /* 0x0000000000017941 */ /* 0x000fea0003800000 */
.L_x_258:
        /* <DEDUP_REMOVED lines=9> */
.L_x_261:
[----:B------:R-:W-:Y:S05]  /*7a00*/  BSYNC B1 ;  /* 0x0000000000017941 */ /* 0x000fea0003800000 */
.L_x_260:
        /* <DEDUP_REMOVED lines=9> */
.L_x_263:
[----:B------:R-:W-:Y:S05]  /*7aa0*/  BSYNC B1 ;  /* 0x0000000000017941 */ /* 0x000fea0003800000 */
.L_x_262:
        /* <DEDUP_REMOVED lines=10> */
.L_x_265:
[----:B------:R-:W-:Y:S05]  /*7b50*/  BSYNC B1 ;  /* 0x0000000000017941 */ /* 0x000fea0003800000 */
.L_x_264:
        /* <DEDUP_REMOVED lines=10> */
.L_x_267:
[----:B------:R-:W-:Y:S05]  /*7c00*/  BSYNC B1 ;  /* 0x0000000000017941 */ /* 0x000fea0003800000 */
.L_x_266:
        /* <DEDUP_REMOVED lines=9> */
.L_x_269:
[----:B------:R-:W-:Y:S05]  /*7ca0*/  BSYNC B1 ;  /* 0x0000000000017941 */ /* 0x000fea0003800000 */
.L_x_268:
        /* <DEDUP_REMOVED lines=9> */
.L_x_271:
[----:B------:R-:W-:Y:S05]  /*7d40*/  BSYNC B1 ;  /* 0x0000000000017941 */ /* 0x000fea0003800000 */
.L_x_270:
        /* <DEDUP_REMOVED lines=10> */
.L_x_273:
[----:B------:R-:W-:Y:S05]  /*7df0*/  BSYNC B1 ;  /* 0x0000000000017941 */ /* 0x000fea0003800000 */
.L_x_272:
        /* <DEDUP_REMOVED lines=10> */
.L_x_275:
[----:B------:R-:W-:Y:S05]  /*7ea0*/  BSYNC B1 ;  /* 0x0000000000017941 */ /* 0x000fea0003800000 */
.L_x_274:
        /* <DEDUP_REMOVED lines=9> */
.L_x_277:
[----:B------:R-:W-:Y:S05]  /*7f40*/  BSYNC B1 ;  /* 0x0000000000017941 */ /* 0x000fea0003800000 */
.L_x_276:
        /* <DEDUP_REMOVED lines=9> */
.L_x_279:
[----:B------:R-:W-:Y:S05]  /*7fe0*/  BSYNC B1 ;  /* 0x0000000000017941 */ /* 0x000fea0003800000 */
.L_x_278:
        /* <DEDUP_REMOVED lines=10> */
.L_x_281:
[----:B------:R-:W-:Y:S05]  /*8090*/  BSYNC B1 ;  /* 0x0000000000017941 */ /* 0x000fea0003800000 */
.L_x_280:
        /* <DEDUP_REMOVED lines=10> */
.L_x_283:
[----:B------:R-:W-:Y:S05]  /*8140*/  BSYNC B1 ;  /* 0x0000000000017941 */ /* 0x000fea0003800000 */
.L_x_282:
[----:B01---5:R-:W-:Y:S01]  /*8150*/  LOP3.LUT R6, R152, 0xffffe000, RZ, 0xc0, !PT ;  /* 0xffffe00098067812 */ /* 0x023fe200078ec0ff */
        /* <DEDUP_REMOVED lines=8> */
.L_x_285:
[----:B------:R-:W-:Y:S05]  /*81e0*/  BSYNC B1 ;  /* 0x0000000000017941 */ /* 0x000fea0003800000 */
.L_x_284:
[----:B0-2--5:R-:W-:Y:S01]  /*81f0*/  LOP3.LUT R4, R152, 0xffffe000, RZ, 0xc0, !PT ;  /* 0xffffe00098047812 */ /* 0x025fe200078ec0ff */
[----:B------:R-:W-:Y:S01]  /*8200*/  @P1 IMAD.MOV.U32 R5, RZ, RZ, R11 ;  /* 0x000000ffff051224 */ /* 0x000fe200078e000b */
[----:B------:R-:W-:Y:S01]  /*8210*/  ISETP.GT.AND P0, PT, R0, 0x8, P0 ;  /* 0x000000080000780c */ /* 0x000fe20000704270 */
[----:B------:R-:W-:Y:S02]  /*8220*/  BSSY B1, `(.L_x_286) ;  /* 0x0000008000017945 */ /* 0x000fe40003800000 */
[----:B------:R-:W-:Y:S01]  /*8230*/  FMUL R3, R4, R155 ;  /* 0x0000009b04037220 */ /* 0x000fe20000400000 */
[----:B------:R-:W-:-:S03]  /*8240*/  @P1 IMAD.MOV.U32 R4, RZ, RZ, R10 ;  /* 0x000000ffff041224 */ /* 0x000fc600078e000a */
[----:B------:R-:W-:-:S05]  /*8250*/  FFMA R3, R150, R154, R3 ;  /* 0x0000009a96037223 */ /* 0x000fca0000000003 */
[----:B------:R-:W-:-:S05]  /*8260*/  F2FP.TF32.F32.PACK_B R3, R3 ;  /* 0x00000003ff03723e */ /* 0x000fca00024050ff */
[----:B------:R0:W-:Y:S01]  /*8270*/  @P1 STG.E desc[UR36][R4.64+0x3e0], R3 ;  /* 0x0003e00304001986 */ /* 0x0001e2000c101924 */
[----:B------:R-:W-:Y:S05]  /*8280*/  @!P0 BRA `(.L_x_287) ;  /* 0x0000000000048947 */ /* 0x000fea0003800000 */
[----:B------:R2:W5:Y:S02]  /*8290*/  LDG.E.LTC128B R152, desc[UR36][R8.64+0x3e4] ;  /* 0x0003e42408987981 */ /* 0x000564000c1e1920 */
.L_x_287:
[----:B------:R-:W-:Y:S05]  /*82a0*/  BSYNC B1 ;  /* 0x0000000000017941 */ /* 0x000fea0003800000 */
.L_x_286:
[----:B------:R-:W-:Y:S05]  /*82b0*/  @!P0 BRA `(.L_x_288) ;  /* 0x0000002400308947 */ /* 0x000fea0003800000 */
[----:B-----5:R-:W-:-:S05]  /*82c0*/  LOP3.LUT R152, R152, 0xffffe000, RZ, 0xc0, !PT ;  /* 0xffffe00098987812 */ /* 0x020fca00078ec0ff */
[----:B------:R-:W-:-:S04]  /*82d0*/  FMUL R152, R152, R155 ;  /* 0x0000009b98987220 */ /* 0x000fc80000400000 */
[----:B------:R-:W-:-:S05]  /*82e0*/  FFMA R151, R151, R154, R152 ;  /* 0x0000009a97977223 */ /* 0x000fca0000000098 */
[----:B------:R-:W-:-:S05]  /*82f0*/  F2FP.TF32.F32.PACK_B R151, R151 ;  /* 0x00000097ff97723e */ /* 0x000fca00024050ff */
[----:B------:R0:W-:Y:S01]  /*8300*/  STG.E desc[UR36][R10.64+0x3e4], R151 ;  /* 0x0003e4970a007986 */ /* 0x0001e2000c101924 */
[----:B------:R-:W-:Y:S05]  /*8310*/  BRA `(.L_x_288) ;  /* 0x0000002400187947 */ /* 0x000fea0003800000 */
.L_x_35:
[----:B------:R-:W-:Y:S01]  /*8320*/  ISETP.GT.AND P3, PT, R3, 0x1, PT ;  /* 0x000000010300780c */ /* 0x000fe20003f64270 */
[----:B------:R-:W-:Y:S01]  /*8330*/  ULDC.64 UR4, c[0x0][0x5c0] ;  /* 0x0001700000047ab9 */ /* 0x000fe20000000a00 */
[-C--:B------:R-:W-:Y:S01]  /*8340*/  FMUL R9, R24, R154.reuse ;  /* 0x0000009a18097220 */ /* 0x080fe20000400000 */
[----:B------:R-:W-:Y:S01]  /*8350*/  LEA R4, P1, R162, UR4, 0x2 ;  /* 0x00000004a2047c11 */ /* 0x000fe2000f8210ff */
[-C--:B------:R-:W-:Y:S01]  /*8360*/  FMUL R25, R25, R154.reuse ;  /* 0x0000009a19197220 */ /* 0x080fe20000400000 */
[----:B------:R-:W-:Y:S01]  /*8370*/  ISETP.GT.AND P0, PT, R0, RZ, P3 ;  /* 0x000000ff0000720c */ /* 0x000fe20001f04270 */
[-C--:B------:R-:W-:Y:S01]  /*8380*/  FMUL R13, R26, R154.reuse ;  /* 0x0000009a1a0d7220 */ /* 0x080fe20000400000 */
[----:B------:R-:W-:Y:S01]  /*8390*/  ISETP.GT.AND P2, PT, R0, 0x8, P2 ;  /* 0x000000080000780c */ /* 0x000fe20001744270 */
[-C--:B------:R-:W-:Y:S01]  /*83a0*/  FMUL R27, R27, R154.reuse ;  /* 0x0000009a1b1b7220 */ /* 0x080fe20000400000 */
[----:B------:R-:W-:Y:S01]  /*83b0*/  LEA.HI.X R5, R162, UR5, R173, 0x2, P1 ;  /* 0x00000005a2057c11 */ /* 0x000fe200088f14ad */
[-C--:B------:R-:W-:Y:S01]  /*83c0*/  FMUL R29, R29, R154.reuse ;  /* 0x0000009a1d1d7220 */ /* 0x080fe20000400000 */
[----:B------:R-:W-:Y:S01]  /*83d0*/  F2FP.TF32.F32.PACK_B R9, R9 ;  /* 0x00000009ff09723e */ /* 0x000fe200024050ff */
[-C--:B------:R-:W-:Y:S01]  /*83e0*/  FMUL R31, R31, R154.reuse ;  /* 0x0000009a1f1f7220 */ /* 0x080fe20000400000 */
[C---:B------:R-:W-:Y:S01]  /*83f0*/  SHF.L.U64.HI R11, R10.reuse, 0x5, R11 ;  /* 0x000000050a0b7819 */ /* 0x040fe2000001020b */
[----:B------:R-:W-:Y:S01]  /*8400*/  FMUL R33, R33, R154 ;  /* 0x0000009a21217220 */ /* 0x000fe20000400000 */
[----:B------:R-:W-:Y:S01]  /*8410*/  LEA R6, P1, R10, R4, 0x5 ;  /* 0x000000040a067211 */ /* 0x000fe200078228ff */
[----:B------:R0:W-:Y:S01]  /*8420*/  @P4 STG.E desc[UR36][R4.64], R9 ;  /* 0x0000000904004986 */ /* 0x0001e2000c101924 */
[----:B------:R-:W-:Y:S01]  /*8430*/  F2FP.TF32.F32.PACK_B R25, R25 ;  /* 0x00000019ff19723e */ /* 0x000fe200024050ff */
[-C--:B------:R-:W-:Y:S01]  /*8440*/  FMUL R35, R35, R154.reuse ;  /* 0x0000009a23237220 */ /* 0x080fe20000400000 */
[----:B------:R-:W-:Y:S01]  /*8450*/  F2FP.TF32.F32.PACK_B R13, R13 ;  /* 0x0000000dff0d723e */ /* 0x000fe200024050ff */
[----:B------:R-:W-:Y:S01]  /*8460*/  IMAD.X R7, R11, 0x1, R5, P1 ;  /* 0x000000010b077824 */ /* 0x000fe200008e0605 */
[C---:B------:R-:W-:Y:S01]  /*8470*/  ISETP.GT.AND P4, PT, R3.reuse, 0x8, PT ;  /* 0x000000080300780c */ /* 0x040fe20003f84270 */
[----:B------:R-:W-:Y:S01]  /*8480*/  @P0 STG.E desc[UR36][R4.64+0x4], R25 ;  /* 0x0000041904000986 */ /* 0x000fe2000c101924 */
[----:B------:R-:W-:Y:S01]  /*8490*/  ISETP.GT.AND P0, PT, R3, 0x9, PT ;  /* 0x000000090300780c */ /* 0x000fe20003f04270 */
[-C--:B------:R-:W-:Y:S01]  /*84a0*/  FMUL R11, R30, R154.reuse ;  /* 0x0000009a1e0b7220 */ /* 0x080fe20000400000 */
[C---:B------:R-:W-:Y:S01]  /*84b0*/  ISETP.GT.AND P3, PT, R0.reuse, 0x8, P3 ;  /* 0x000000080000780c */ /* 0x040fe20001f64270 */
[----:B------:R1:W-:Y:S01]  /*84c0*/  @P2 STG.E desc[UR36][R6.64], R13 ;  /* 0x0000000d06002986 */ /* 0x0003e2000c101924 */
[----:B------:R-:W-:Y:S01]  /*84d0*/  ISETP.GT.AND P1, PT, R0, RZ, P4 ;  /* 0x000000ff0000720c */ /* 0x000fe20002724270 */
[-C--:B0-----:R-:W-:Y:S01]  /*84e0*/  FMUL R9, R28, R154.reuse ;  /* 0x0000009a1c097220 */ /* 0x081fe20000400000 */
[C---:B------:R-:W-:Y:S01]  /*84f0*/  ISETP.GT.AND P2, PT, R0.reuse, RZ, P0 ;  /* 0x000000ff0000720c */ /* 0x040fe20000744270 */
[-C--:B------:R-:W-:Y:S01]  /*8500*/  FMUL R37, R37, R154.reuse ;  /* 0x0000009a25257220 */ /* 0x080fe20000400000 */
[----:B------:R-:W-:Y:S01]  /*8510*/  ISETP.GT.AND P4, PT, R0, 0x8, P4 ;  /* 0x000000080000780c */ /* 0x000fe20002784270 */
[-C--:B------:R-:W-:Y:S01]  /*8520*/  FMUL R39, R39, R154.reuse ;  /* 0x0000009a27277220 */ /* 0x080fe20000400000 */
[----:B------:R-:W-:Y:S01]  /*8530*/  F2FP.TF32.F32.PACK_B R27, R27 ;  /* 0x0000001bff1b723e */ /* 0x000fe200024050ff */
[-C--:B------:R-:W-:Y:S01]  /*8540*/  FMUL R41, R41, R154.reuse ;  /* 0x0000009a29297220 */ /* 0x080fe20000400000 */
[----:B------:R-:W-:Y:S01]  /*8550*/  F2FP.TF32.F32.PACK_B R9, R9 ;  /* 0x00000009ff09723e */ /* 0x000fe200024050ff */
[-C--:B------:R-:W-:Y:S01]  /*8560*/  FMUL R43, R43, R154.reuse ;  /* 0x0000009a2b2b7220 */ /* 0x080fe20000400000 */
[----:B------:R-:W-:Y:S01]  /*8570*/  F2FP.TF32.F32.PACK_B R29, R29 ;  /* 0x0000001dff1d723e */ /* 0x000fe200024050ff */
[----:B------:R-:W-:Y:S01]  /*8580*/  @P3 STG.E desc[UR36][R6.64+0x4], R27 ;  /* 0x0000041b06003986 */ /* 0x000fe2000c101924 */
[----:B------:R-:W-:Y:S01]  /*8590*/  F2FP.TF32.F32.PACK_B R11, R11 ;  /* 0x0000000bff0b723e */ /* 0x000fe200024050ff */
[-C--:B-1----:R-:W-:Y:S01]  /*85a0*/  FMUL R13, R34, R154.reuse ;  /* 0x0000009a220d7220 */ /* 0x082fe20000400000 */
[----:B------:R-:W-:Y:S01]  /*85b0*/  ISETP.GT.AND P3, PT, R3, 0x11, PT ;  /* 0x000000110300780c */ /* 0x000fe20003f64270 */
[----:B------:R0:W-:Y:S01]  /*85c0*/  @P1 STG.E desc[UR36][R4.64+0x20], R9 ;  /* 0x0000200904001986 */ /* 0x0001e2000c101924 */
[C---:B------:R-:W-:Y:S01]  /*85d0*/  ISETP.GT.AND P0, PT, R0.reuse, 0x8, P0 ;  /* 0x000000080000780c */ /* 0x040fe20000704270 */
[-C--:B------:R-:W-:Y:S01]  /*85e0*/  FMUL R45, R45, R154.reuse ;  /* 0x0000009a2d2d7220 */ /* 0x080fe20000400000 */
[----:B------:R-:W-:Y:S01]  /*85f0*/  F2FP.TF32.F32.PACK_B R31, R31 ;  /* 0x0000001fff1f723e */ /* 0x000fe200024050ff */
[----:B------:R-:W-:Y:S01]  /*8600*/  @P2 STG.E desc[UR36][R4.64+0x24], R29 ;  /* 0x0000241d04002986 */ /* 0x000fe2000c101924 */
[----:B------:R-:W-:Y:S01]  /*8610*/  ISETP.GT.AND P2, PT, R3, 0x10, PT ;  /* 0x000000100300780c */ /* 0x000fe20003f44270 */
[-C--:B------:R-:W-:Y:S01]  /*8620*/  FMUL R47, R47, R154.reuse ;  /* 0x0000009a2f2f7220 */ /* 0x080fe20000400000 */
[----:B------:R-:W-:Y:S01]  /*8630*/  F2FP.TF32.F32.PACK_B R33, R33 ;  /* 0x00000021ff21723e */ /* 0x000fe200024050ff */
[----:B------:R1:W-:Y:S01]  /*8640*/  @P4 STG.E desc[UR36][R6.64+0x20], R11 ;  /* 0x0000200b06004986 */ /* 0x0003e2000c101924 */
[C---:B------:R-:W-:Y:S01]  /*8650*/  ISETP.GT.AND P1, PT, R0.reuse, RZ, P2 ;  /* 0x000000ff0000720c */ /* 0x040fe20001724270 */
[-C--:B------:R-:W-:Y:S01]  /*8660*/  FMUL R49, R49, R154.reuse ;  /* 0x0000009a31317220 */ /* 0x080fe20000400000 */
[----:B------:R-:W-:Y:S01]  /*8670*/  ISETP.GT.AND P4, PT, R0, RZ, P3 ;  /* 0x000000ff0000720c */ /* 0x000fe20001f84270 */
[-C--:B0-----:R-:W-:Y:S01]  /*8680*/  FMUL R9, R32, R154.reuse ;  /* 0x0000009a20097220 */ /* 0x081fe20000400000 */
[----:B------:R-:W-:Y:S01]  /*8690*/  ISETP.GT.AND P2, PT, R0, 0x8, P2 ;  /* 0x000000080000780c */ /* 0x000fe20001744270 */
[----:B------:R-:W-:Y:S01]  /*86a0*/  @P0 STG.E desc[UR36][R6.64+0x24], R31 ;  /* 0x0000241f06000986 */ /* 0x000fe2000c101924 */
[----:B------:R-:W-:Y:S01]  /*86b0*/  F2FP.TF32.F32.PACK_B R13, R13 ;  /* 0x0000000dff0d723e */ /* 0x000fe200024050ff */
[-C--:B------:R-:W-:Y:S01]  /*86c0*/  FMUL R51, R51, R154.reuse ;  /* 0x0000009a33337220 */ /* 0x080fe20000400000 */
[----:B------:R-:W-:Y:S01]  /*86d0*/  F2FP.TF32.F32.PACK_B R9, R9 ;  /* 0x00000009ff09723e */ /* 0x000fe200024050ff */
[-C--:B------:R-:W-:Y:S01]  /*86e0*/  FMUL R53, R53, R154.reuse ;  /* 0x0000009a35357220 */ /* 0x080fe20000400000 */
[----:B------:R-:W-:Y:S01]  /*86f0*/  ISETP.GT.AND P0, PT, R3, 0x19, PT ;  /* 0x000000190300780c */ /* 0x000fe20003f04270 */
[-C--:B-1----:R-:W-:Y:S01]  /*8700*/  FMUL R11, R38, R154.reuse ;  /* 0x0000009a260b7220 */ /* 0x082fe20000400000 */
[C---:B------:R-:W-:Y:S01]  /*8710*/  ISETP.GT.AND P3, PT, R0.reuse, 0x8, P3 ;  /* 0x000000080000780c */ /* 0x040fe20001f64270 */
[----:B------:R0:W-:Y:S01]  /*8720*/  @P1 STG.E desc[UR36][R4.64+0x40], R9 ;  /* 0x0000400904001986 */ /* 0x0001e2000c101924 */
[----:B------:R-:W-:Y:S01]  /*8730*/  F2FP.TF32.F32.PACK_B R35, R35 ;  /* 0x00000023ff23723e */ /* 0x000fe200024050ff */
        /* <DEDUP_REMOVED lines=11> */
[C---:B------:R-:W-:Y:S01]  /*87f0*/  ISETP.GT.AND P4, PT, R0.reuse, 0x8, P4 ;  /* 0x000000080000780c */ /* 0x040fe20002784270 */
[----:B------:R-:W-:Y:S01]  /*8800*/  @P3 STG.E desc[UR36][R6.64+0x44], R35 ;  /* 0x0000442306003986 */ /* 0x000fe2000c101924 */
[----:B------:R-:W-:Y:S01]  /*8810*/  ISETP.GT.AND P3, PT, R3, 0x21, PT ;  /* 0x000000210300780c */ /* 0x000fe20003f64270 */
[-C--:B------:R-:W-:Y:S01]  /*8820*/  FMUL R61, R61, R154.reuse ;  /* 0x0000009a3d3d7220 */ /* 0x080fe20000400000 */
[----:B------:R-:W-:Y:S01]  /*8830*/  F2FP.TF32.F32.PACK_B R9, R9 ;  /* 0x00000009ff09723e */ /* 0x000fe200024050ff */
[-C--:B------:R-:W-:Y:S01]  /*8840*/  FMUL R63, R63, R154.reuse ;  /* 0x0000009a3f3f7220 */ /* 0x080fe20000400000 */
[----:B------:R-:W-:Y:S01]  /*8850*/  ISETP.GT.AND P0, PT, R0, 0x8, P0 ;  /* 0x000000080000780c */ /* 0x000fe20000704270 */
[-C--:B-1----:R-:W-:Y:S01]  /*8860*/  FMUL R13, R42, R154.reuse ;  /* 0x0000009a2a0d7220 */ /* 0x082fe20000400000 */
[----:B------:R-:W-:Y:S01]  /*8870*/  F2FP.TF32.F32.PACK_B R39, R39 ;  /* 0x00000027ff27723e */ /* 0x000fe200024050ff */
        /* <DEDUP_REMOVED lines=147> */
[----:B------:R-:W-:Y:S01]  /*91b0*/  ISETP.GT.AND P3, PT, R0, 0x8, P3 ;  /* 0x000000080000780c */ /* 0x000fe20001f64270 */
[-C--:B------:R-:W-:Y:S01]  /*91c0*/  FMUL R131, R131, R154.reuse ;  /* 0x0000009a83837220 */ /* 0x080fe20000400000 */
[----:B------:R-:W-:Y:S01]  /*91d0*/  F2FP.TF32.F32.PACK_B R9, R9 ;  /* 0x00000009ff09723e */ /* 0x000fe200024050ff */
[-C--:B------:R-:W-:Y:S01]  /*91e0*/  FMUL R133, R133, R154.reuse ;  /* 0x0000009a85857220 */ /* 0x080fe20000400000 */
[----:B------:R-:W-:Y:S01]  /*91f0*/  ISETP.GT.AND P0, PT, R3, 0x59, PT ;  /* 0x000000590300780c */ /* 0x000fe20003f04270 */
        /* <DEDUP_REMOVED lines=25> */
[C---:B------:R-:W-:Y:S01]  /*9390*/  ISETP.GT.AND P1, PT, R0.reuse, RZ, P3 ;  /* 0x000000ff0000720c */ /* 0x040fe20001f24270 */
[-C--:B------:R-:W-:Y:S01]  /*93a0*/  FMUL R145, R145, R154.reuse ;  /* 0x0000009a91917220 */ /* 0x080fe20000400000 */
[C---:B------:R-:W-:Y:S01]  /*93b0*/  ISETP.GT.AND P3, PT, R0.reuse, 0x8, P3 ;  /* 0x000000080000780c */ /* 0x040fe20001f64270 */
[----:B------:R-:W-:Y:S01]  /*93c0*/  @P2 STG.E desc[UR36][R4.64+0x164], R69 ;  /* 0x0001644504002986 */ /* 0x000fe2000c101924 */
[----:B------:R-:W-:Y:S01]  /*93d0*/  ISETP.GT.AND P2, PT, R3, 0x61, PT ;  /* 0x000000610300780c */ /* 0x000fe20003f44270 */
[-C--:B------:R-:W-:Y:S01]  /*93e0*/  FMUL R147, R147, R154.reuse ;  /* 0x0000009a93937220 */ /* 0x080fe20000400000 */
[----:B------:R-:W-:Y:S01]  /*93f0*/  F2FP.TF32.F32.PACK_B R13, R13 ;  /* 0x0000000dff0d723e */ /* 0x000fe200024050ff */
[----:B------:R1:W-:Y:S01]  /*9400*/  @P4 STG.E desc[UR36][R6.64+0x160], R11 ;  /* 0x0001600b06004986 */ /* 0x0003e2000c101924 */
[C---:B------:R-:W-:Y:S01]  /*9410*/  ISETP.GT.AND P4, PT, R0.reuse, RZ, P2 ;  /* 0x000000ff0000720c */ /* 0x040fe20001784270 */
[-C--:B------:R-:W-:Y:S01]  /*9420*/  FMUL R149, R149, R154.reuse ;  /* 0x0000009a95957220 */ /* 0x080fe20000400000 */
[----:B------:R-:W-:Y:S01]  /*9430*/  ISETP.GT.AND P2, PT, R0, 0x8, P2 ;  /* 0x000000080000780c */ /* 0x000fe20001744270 */
[-C--:B0-----:R-:W-:Y:S01]  /*9440*/  FMUL R9, R72, R154.reuse ;  /* 0x0000009a48097220 */ /* 0x081fe20000400000 */
[----:B------:R-:W-:Y:S01]  /*9450*/  @P0 STG.E desc[UR36][R6.64+0x164], R71 ;  /* 0x0001644706000986 */ /* 0x000fe2000c101924 */
[----:B------:R-:W-:Y:S01]  /*9460*/  ISETP.GT.AND P0, PT, R3, 0x69, PT ;  /* 0x000000690300780c */ /* 0x000fe20003f04270 */
[----:B------:R-:W-:Y:S01]  /*9470*/  FMUL R151, R151, R154 ;  /* 0x0000009a97977220 */ /* 0x000fe20000400000 */
[----:B------:R-:W-:-:S02]  /*9480*/  F2FP.TF32.F32.PACK_B R89, R89 ;  /* 0x00000059ff59723e */ /* 0x000fc400024050ff */
[----:B------:R-:W-:Y:S01]  /*9490*/  F2FP.TF32.F32.PACK_B R9, R9 ;  /* 0x00000009ff09723e */ /* 0x000fe200024050ff */
[----:B-1----:R-:W-:Y:S01]  /*94a0*/  FMUL R11, R78, R154 ;  /* 0x0000009a4e0b7220 */ /* 0x002fe20000400000 */
[----:B------:R-:W-:-:S03]  /*94b0*/  F2FP.TF32.F32.PACK_B R91, R91 ;  /* 0x0000005bff5b723e */ /* 0x000fc600024050ff */
[----:B------:R0:W-:Y:S01]  /*94c0*/  @P1 STG.E desc[UR36][R4.64+0x180], R9 ;  /* 0x0001800904001986 */ /* 0x0001e2000c101924 */
[C---:B------:R-:W-:Y:S02]  /*94d0*/  ISETP.GT.AND P1, PT, R3.reuse, 0x68, PT ;  /* 0x000000680300780c */ /* 0x040fe40003f24270 */
[----:B------:R-:W-:Y:S01]  /*94e0*/  F2FP.TF32.F32.PACK_B R11, R11 ;  /* 0x0000000bff0b723e */ /* 0x000fe200024050ff */
[----:B------:R-:W-:Y:S01]  /*94f0*/  @P4 STG.E desc[UR36][R4.64+0x184], R73 ;  /* 0x0001844904004986 */ /* 0x000fe2000c101924 */
[C---:B------:R-:W-:Y:S02]  /*9500*/  ISETP.GT.AND P4, PT, R0.reuse, RZ, P1 ;  /* 0x000000ff0000720c */ /* 0x040fe40000f84270 */
[C---:B------:R-:W-:Y:S01]  /*9510*/  ISETP.GT.AND P1, PT, R0.reuse, 0x8, P1 ;  /* 0x000000080000780c */ /* 0x040fe20000f24270 */
[----:B------:R1:W-:Y:S01]  /*9520*/  @P3 STG.E desc[UR36][R6.64+0x180], R13 ;  /* 0x0001800d06003986 */ /* 0x0003e2000c101924 */
[----:B------:R-:W-:Y:S02]  /*9530*/  ISETP.GT.AND P3, PT, R0, RZ, P0 ;  /* 0x000000ff0000720c */ /* 0x000fe40000764270 */
[----:B------:R-:W-:Y:S01]  /*9540*/  F2FP.TF32.F32.PACK_B R93, R93 ;  /* 0x0000005dff5d723e */ /* 0x000fe200024050ff */
[----:B0-----:R-:W-:Y:S01]  /*9550*/  FMUL R9, R76, R154 ;  /* 0x0000009a4c097220 */ /* 0x001fe20000400000 */
[----:B------:R-:W-:Y:S01]  /*9560*/  @P2 STG.E desc[UR36][R6.64+0x184], R75 ;  /* 0x0001844b06002986 */ /* 0x000fe2000c101924 */
[----:B------:R-:W-:-:S02]  /*9570*/  ISETP.GT.AND P2, PT, R3, 0x70, PT ;  /* 0x000000700300780c */ /* 0x000fc40003f44270 */
[----:B------:R-:W-:Y:S02]  /*9580*/  F2FP.TF32.F32.PACK_B R95, R95 ;  /* 0x0000005fff5f723e */ /* 0x000fe400024050ff */
[----:B------:R-:W-:Y:S01]  /*9590*/  F2FP.TF32.F32.PACK_B R9, R9 ;  /* 0x00000009ff09723e */ /* 0x000fe200024050ff */
[----:B-1----:R-:W-:Y:S01]  /*95a0*/  FMUL R13, R82, R154 ;  /* 0x0000009a520d7220 */ /* 0x002fe20000400000 */
[----:B------:R-:W-:-:S03]  /*95b0*/  F2FP.TF32.F32.PACK_B R97, R97 ;  /* 0x00000061ff61723e */ /* 0x000fc600024050ff */
[----:B------:R0:W-:Y:S01]  /*95c0*/  @P4 STG.E desc[UR36][R4.64+0x1a0], R9 ;  /* 0x0001a00904004986 */ /* 0x0001e2000c101924 */
[C---:B------:R-:W-:Y:S02]  /*95d0*/  ISETP.GT.AND P4, PT, R0.reuse, RZ, P2 ;  /* 0x000000ff0000720c */ /* 0x040fe40001784270 */
[C---:B------:R-:W-:Y:S01]  /*95e0*/  ISETP.GT.AND P2, PT, R0.reuse, 0x8, P2 ;  /* 0x000000080000780c */ /* 0x040fe20001744270 */
[----:B------:R-:W-:Y:S01]  /*95f0*/  @P3 STG.E desc[UR36][R4.64+0x1a4], R77 ;  /* 0x0001a44d04003986 */ /* 0x000fe2000c101924 */
[C---:B------:R-:W-:Y:S02]  /*9600*/  ISETP.GT.AND P3, PT, R0.reuse, 0x8, P0 ;  /* 0x000000080000780c */ /* 0x040fe40000764270 */
[----:B------:R-:W-:Y:S01]  /*9610*/  ISETP.GT.AND P0, PT, R3, 0x71, PT ;  /* 0x000000710300780c */ /* 0x000fe20003f04270 */
[----:B------:R1:W-:Y:S01]  /*9620*/  @P1 STG.E desc[UR36][R6.64+0x1a0], R11 ;  /* 0x0001a00b06001986 */ /* 0x0003e2000c101924 */
[----:B------:R-:W-:Y:S02]  /*9630*/  F2FP.TF32.F32.PACK_B R13, R13 ;  /* 0x0000000dff0d723e */ /* 0x000fe400024050ff */
[----:B------:R-:W-:Y:S01]  /*9640*/  ISETP.GT.AND P1, PT, R0, RZ, P0 ;  /* 0x000000ff0000720c */ /* 0x000fe20000724270 */
[----:B0-----:R-:W-:Y:S01]  /*9650*/  FMUL R9, R80, R154 ;  /* 0x0000009a50097220 */ /* 0x001fe20000400000 */
[----:B------:R-:W-:-:S02]  /*9660*/  F2FP.TF32.F32.PACK_B R99, R99 ;  /* 0x00000063ff63723e */ /* 0x000fc400024050ff */
[----:B------:R-:W-:Y:S02]  /*9670*/  F2FP.TF32.F32.PACK_B R101, R101 ;  /* 0x00000065ff65723e */ /* 0x000fe400024050ff */
[----:B------:R-:W-:Y:S01]  /*9680*/  F2FP.TF32.F32.PACK_B R9, R9 ;  /* 0x00000009ff09723e */ /* 0x000fe200024050ff */
[----:B------:R-:W-:Y:S01]  /*9690*/  @P3 STG.E desc[UR36][R6.64+0x1a4], R79 ;  /* 0x0001a44f06003986 */ /* 0x000fe2000c101924 */
[----:B------:R-:W-:Y:S01]  /*96a0*/  ISETP.GT.AND P3, PT, R0, 0x8, P0 ;  /* 0x000000080000780c */ /* 0x000fe20000764270 */
[----:B-1----:R-:W-:Y:S01]  /*96b0*/  FMUL R11, R86, R154 ;  /* 0x0000009a560b7220 */ /* 0x002fe20000400000 */
[C---:B------:R-:W-:Y:S01]  /*96c0*/  ISETP.GT.AND P0, PT, R3.reuse, 0x79, PT ;  /* 0x000000790300780c */ /* 0x040fe20003f04270 */
[----:B------:R0:W-:Y:S01]  /*96d0*/  @P4 STG.E desc[UR36][R4.64+0x1c0], R9 ;  /* 0x0001c00904004986 */ /* 0x0001e2000c101924 */
[----:B------:R-:W-:Y:S02]  /*96e0*/  F2FP.TF32.F32.PACK_B R103, R103 ;  /* 0x00000067ff67723e */ /* 0x000fe400024050ff */
[----:B------:R-:W-:Y:S01]  /*96f0*/  F2FP.TF32.F32.PACK_B R11, R11 ;  /* 0x0000000bff0b723e */ /* 0x000fe200024050ff */
[----:B------:R-:W-:Y:S01]  /*9700*/  @P1 STG.E desc[UR36][R4.64+0x1c4], R81 ;  /* 0x0001c45104001986 */ /* 0x000fe2000c101924 */
[----:B------:R-:W-:-:S02]  /*9710*/  ISETP.GT.AND P1, PT, R3, 0x78, PT ;  /* 0x000000780300780c */ /* 0x000fc40003f24270 */
[----:B------:R-:W-:Y:S01]  /*9720*/  F2FP.TF32.F32.PACK_B R105, R105 ;  /* 0x00000069ff69723e */ /* 0x000fe200024050ff */
[----:B------:R1:W-:Y:S01]  /*9730*/  @P2 STG.E desc[UR36][R6.64+0x1c0], R13 ;  /* 0x0001c00d06002986 */ /* 0x0003e2000c101924 */
[C---:B------:R-:W-:Y:S02]  /*9740*/  ISETP.GT.AND P4, PT, R0.reuse, RZ, P1 ;  /* 0x000000ff0000720c */ /* 0x040fe40000f84270 */
[----:B------:R-:W-:Y:S01]  /*9750*/  ISETP.GT.AND P2, PT, R0, RZ, P0 ;  /* 0x000000ff0000720c */ /* 0x000fe20000744270 */
[----:B0-----:R-:W-:Y:S01]  /*9760*/  FMUL R9, R84, R154 ;  /* 0x0000009a54097220 */ /* 0x001fe20000400000 */
[C---:B------:R-:W-:Y:S01]  /*9770*/  ISETP.GT.AND P1, PT, R0.reuse, 0x8, P1 ;  /* 0x000000080000780c */ /* 0x040fe20000f24270 */
[----:B------:R-:W-:Y:S01]  /*9780*/  @P3 STG.E desc[UR36][R6.64+0x1c4], R83 ;  /* 0x0001c45306003986 */ /* 0x000fe2000c101924 */
[----:B------:R-:W-:Y:S02]  /*9790*/  ISETP.GT.AND P3, PT, R0, 0x8, P0 ;  /* 0x000000080000780c */ /* 0x000fe40000764270 */
[----:B------:R-:W-:-:S02]  /*97a0*/  F2FP.TF32.F32.PACK_B R9, R9 ;  /* 0x00000009ff09723e */ /* 0x000fc400024050ff */
[C---:B------:R-:W-:Y:S01]  /*97b0*/  ISETP.GT.AND P0, PT, R3.reuse, 0x81, PT ;  /* 0x000000810300780c */ /* 0x040fe20003f04270 */
[----:B-1----:R-:W-:Y:S01]  /*97c0*/  FMUL R13, R90, R154 ;  /* 0x0000009a5a0d7220 */ /* 0x002fe20000400000 */
[----:B------:R-:W-:Y:S01]  /*97d0*/  F2FP.TF32.F32.PACK_B R107, R107 ;  /* 0x0000006bff6b723e */ /* 0x000fe200024050ff */
[----:B------:R0:W-:Y:S01]  /*97e0*/  @P4 STG.E desc[UR36][R4.64+0x1e0], R9 ;  /* 0x0001e00904004986 */ /* 0x0001e2000c101924 */
[----:B------:R-:W-:Y:S02]  /*97f0*/  F2FP.TF32.F32.PACK_B R109, R109 ;  /* 0x0000006dff6d723e */ /* 0x000fe400024050ff */
[----:B------:R-:W-:Y:S01]  /*9800*/  F2FP.TF32.F32.PACK_B R13, R13 ;  /* 0x0000000dff0d723e */ /* 0x000fe200024050ff */
[----:B------:R-:W-:Y:S01]  /*9810*/  @P2 STG.E desc[UR36][R4.64+0x1e4], R85 ;  /* 0x0001e45504002986 */ /* 0x000fe2000c101924 */
[----:B------:R-:W-:Y:S02]  /*9820*/  ISETP.GT.AND P2, PT, R3, 0x80, PT ;  /* 0x000000800300780c */ /* 0x000fe40003f44270 */
[----:B------:R-:W-:Y:S01]  /*9830*/  F2FP.TF32.F32.PACK_B R111, R111 ;  /* 0x0000006fff6f723e */ /* 0x000fe200024050ff */
[----:B------:R1:W-:Y:S01]  /*9840*/  @P1 STG.E desc[UR36][R6.64+0x1e0], R11 ;  /* 0x0001e00b06001986 */ /* 0x0003e2000c101924 */
[----:B------:R-:W-:-:S02]  /*9850*/  ISETP.GT.AND P4, PT, R0, RZ, P2 ;  /* 0x000000ff0000720c */ /* 0x000fc40001784270 */
[----:B------:R-:W-:Y:S01]  /*9860*/  ISETP.GT.AND P1, PT, R0, RZ, P0 ;  /* 0x000000ff0000720c */ /* 0x000fe20000724270 */
[-C--:B0-----:R-:W-:Y:S01]  /*9870*/  FMUL R9, R88, R154.reuse ;  /* 0x0000009a58097220 */ /* 0x081fe20000400000 */
[C---:B------:R-:W-:Y:S01]  /*9880*/  ISETP.GT.AND P2, PT, R0.reuse, 0x8, P2 ;  /* 0x000000080000780c */ /* 0x040fe20001744270 */
[----:B------:R-:W-:Y:S01]  /*9890*/  @P3 STG.E desc[UR36][R6.64+0x1e4], R87 ;  /* 0x0001e45706003986 */ /* 0x000fe2000c101924 */
[----:B------:R-:W-:Y:S02]  /*98a0*/  ISETP.GT.AND P3, PT, R0, 0x8, P0 ;  /* 0x000000080000780c */ /* 0x000fe40000764270 */
[----:B------:R-:W-:Y:S02]  /*98b0*/  F2FP.TF32.F32.PACK_B R9, R9 ;  /* 0x00000009ff09723e */ /* 0x000fe400024050ff */
[----:B------:R-:W-:Y:S01]  /*98c0*/  ISETP.GT.AND P0, PT, R3, 0x89, PT ;  /* 0x000000890300780c */ /* 0x000fe20003f04270 */
[----:B-1----:R-:W-:Y:S01]  /*98d0*/  FMUL R11, R94, R154 ;  /* 0x0000009a5e0b7220 */ /* 0x002fe20000400000 */
[----:B------:R-:W-:Y:S01]  /*98e0*/  F2FP.TF32.F32.PACK_B R113, R113 ;  /* 0x00000071ff71723e */ /* 0x000fe200024050ff */
[----:B------:R0:W-:Y:S01]  /*98f0*/  @P4 STG.E desc[UR36][R4.64+0x200], R9 ;  /* 0x0002000904004986 */ /* 0x0001e2000c101924 */
[----:B------:R-:W-:-:S02]  /*9900*/  F2FP.TF32.F32.PACK_B R115, R115 ;  /* 0x00000073ff73723e */ /* 0x000fc400024050ff */
[----:B------:R-:W-:Y:S01]  /*9910*/  F2FP.TF32.F32.PACK_B R11, R11 ;  /* 0x0000000bff0b723e */ /* 0x000fe200024050ff */
[----:B------:R-:W-:Y:S01]  /*9920*/  @P1 STG.E desc[UR36][R4.64+0x204], R89 ;  /* 0x0002045904001986 */ /* 0x000fe2000c101924 */
[----:B------:R-:W-:Y:S02]  /*9930*/  ISETP.GT.AND P1, PT, R3, 0x88, PT ;  /* 0x000000880300780c */ /* 0x000fe40003f24270 */
[----:B------:R-:W-:Y:S01]  /*9940*/  F2FP.TF32.F32.PACK_B R117, R117 ;  /* 0x00000075ff75723e */ /* 0x000fe200024050ff */
[----:B------:R1:W-:Y:S01]  /*9950*/  @P2 STG.E desc[UR36][R6.64+0x200], R13 ;  /* 0x0002000d06002986 */ /* 0x0003e2000c101924 */
[C---:B------:R-:W-:Y:S02]  /*9960*/  ISETP.GT.AND P4, PT, R0.reuse, RZ, P1 ;  /* 0x000000ff0000720c */ /* 0x040fe40000f84270 */
[----:B------:R-:W-:Y:S01]  /*9970*/  ISETP.GT.AND P2, PT, R0, RZ, P0 ;  /* 0x000000ff0000720c */ /* 0x000fe20000744270 */
[----:B0-----:R-:W-:Y:S01]  /*9980*/  FMUL R9, R92, R154 ;  /* 0x0000009a5c097220 */ /* 0x001fe20000400000 */
[C---:B------:R-:W-:Y:S01]  /*9990*/  ISETP.GT.AND P1, PT, R0.reuse, 0x8, P1 ;  /* 0x000000080000780c */ /* 0x040fe20000f24270 */
[----:B------:R-:W-:Y:S01]  /*99a0*/  @P3 STG.E desc[UR36][R6.64+0x204], R91 ;  /* 0x0002045b06003986 */ /* 0x000fe2000c101924 */
[----:B------:R-:W-:-:S02]  /*99b0*/  ISETP.GT.AND P3, PT, R0, 0x8, P0 ;  /* 0x000000080000780c */ /* 0x000fc40000764270 */
[----:B------:R-:W-:Y:S02]  /*99c0*/  F2FP.TF32.F32.PACK_B R9, R9 ;  /* 0x00000009ff09723e */ /* 0x000fe400024050ff */
[C---:B------:R-:W-:Y:S01]  /*99d0*/  ISETP.GT.AND P0, PT, R3.reuse, 0x91, PT ;  /* 0x000000910300780c */ /* 0x040fe20003f04270 */
[----:B-1----:R-:W-:Y:S01]  /*99e0*/  FMUL R13, R98, R154 ;  /* 0x0000009a620d7220 */ /* 0x002fe20000400000 */
[----:B------:R-:W-:Y:S01]  /*99f0*/  F2FP.TF32.F32.PACK_B R119, R119 ;  /* 0x00000077ff77723e */ /* 0x000fe200024050ff */
        /* <DEDUP_REMOVED lines=89> */
[----:B------:R-:W-:-:S03]  /*9f90*/  ISETP.GT.AND P1, PT, R3, 0xb8, PT ;  /* 0x000000b80300780c */ /* 0x000fc60003f24270 */
[----:B------:R1:W-:Y:S01]  /*9fa0*/  @P2 STG.E desc[UR36][R6.64+0x2c0], R13 ;  /* 0x0002c00d06002986 */ /* 0x0003e2000c101924 */
[C---:B------:R-:W-:Y:S02]  /*9fb0*/  ISETP.GT.AND P4, PT, R0.reuse, RZ, P1 ;  /* 0x000000ff0000720c */ /* 0x040fe40000f84270 */
[----:B------:R-:W-:Y:S01]  /*9fc0*/  ISETP.GT.AND P2, PT, R0, RZ, P0 ;  /* 0x000000ff0000720c */ /* 0x000fe20000744270 */
[-C--:B0-----:R-:W-:Y:S01]  /*9fd0*/  FMUL R9, R116, R154.reuse ;  /* 0x0000009a74097220 */ /* 0x081fe20000400000 */
[C---:B------:R-:W-:Y:S01]  /*9fe0*/  ISETP.GT.AND P1, PT, R0.reuse, 0x8, P1 ;  /* 0x000000080000780c */ /* 0x040fe20000f24270 */
[----:B------:R-:W-:Y:S01]  /*9ff0*/  @P3 STG.E desc[UR36][R6.64+0x2c4], R115 ;  /* 0x0002c47306003986 */ /* 0x000fe2000c101924 */
[----:B------:R-:W-:Y:S02]  /*a000*/  ISETP.GT.AND P3, PT, R0, 0x8, P0 ;  /* 0x000000080000780c */ /* 0x000fe40000764270 */
[----:B------:R-:W-:Y:S02]  /*a010*/  F2FP.TF32.F32.PACK_B R9, R9 ;  /* 0x00000009ff09723e */ /* 0x000fe400024050ff */
[----:B------:R-:W-:Y:S01]  /*a020*/  ISETP.GT.AND P0, PT, R3, 0xc1, PT ;  /* 0x000000c10300780c */ /* 0x000fe20003f04270 */
[----:B-1----:R-:W-:-:S02]  /*a030*/  FMUL R13, R122, R154 ;  /* 0x0000009a7a0d7220 */ /* 0x002fc40000400000 */
[----:B------:R0:W-:Y:S03]  /*a040*/  @P4 STG.E desc[UR36][R4.64+0x2e0], R9 ;  /* 0x0002e00904004986 */ /* 0x0001e6000c101924 */
        /* <DEDUP_REMOVED lines=93> */
[----:B------:R-:W-:Y:S02]  /*a620*/  ISETP.GT.AND P0, PT, R3, 0xf9, PT ;  /* 0x000000f90300780c */ /* 0x000fe40003f04270 */
[----:B------:R-:W-:Y:S02]  /*a630*/  F2FP.TF32.F32.PACK_B R9, R9 ;  /* 0x00000009ff09723e */ /* 0x000fe400024050ff */
[----:B------:R-:W-:Y:S01]  /*a640*/  ISETP.GT.AND P3, PT, R0, 0x8, P3 ;  /* 0x000000080000780c */ /* 0x000fe20001f64270 */
[----:B-1----:R-:W-:-:S02]  /*a650*/  FMUL R11, R150, R154 ;  /* 0x0000009a960b7220 */ /* 0x002fc40000400000 */
[----:B------:R-:W-:Y:S01]  /*a660*/  @P4 STG.E desc[UR36][R4.64+0x3c0], R13 ;  /* 0x0003c00d04004986 */ /* 0x000fe2000c101924 */
[----:B------:R-:W-:Y:S01]  /*a670*/  ISETP.GT.AND P4, PT, R3, 0xf8, PT ;  /* 0x000000f80300780c */ /* 0x000fe20003f84270 */
[----:B------:R-:W-:Y:S01]  /*a680*/  FMUL R3, R148, R154 ;  /* 0x0000009a94037220 */ /* 0x000fe20000400000 */
[----:B------:R-:W-:Y:S01]  /*a690*/  F2FP.TF32.F32.PACK_B R11, R11 ;  /* 0x0000000bff0b723e */ /* 0x000fe200024050ff */
[----:B------:R-:W-:Y:S01]  /*a6a0*/  @P1 STG.E desc[UR36][R4.64+0x3c4], R145 ;  /* 0x0003c49104001986 */ /* 0x000fe2000c101924 */
[C---:B------:R-:W-:Y:S02]  /*a6b0*/  ISETP.GT.AND P1, PT, R0.reuse, RZ, P0 ;  /* 0x000000ff0000720c */ /* 0x040fe40000724270 */
[C---:B------:R-:W-:Y:S01]  /*a6c0*/  ISETP.GT.AND P0, PT, R0.reuse, 0x8, P0 ;  /* 0x000000080000780c */ /* 0x040fe20000704270 */
[----:B------:R-:W-:Y:S01]  /*a6d0*/  @P2 STG.E desc[UR36][R6.64+0x3c0], R9 ;  /* 0x0003c00906002986 */ /* 0x000fe2000c101924 */
[C---:B------:R-:W-:Y:S02]  /*a6e0*/  ISETP.GT.AND P2, PT, R0.reuse, RZ, P4 ;  /* 0x000000ff0000720c */ /* 0x040fe40002744270 */
[----:B------:R-:W-:Y:S01]  /*a6f0*/  ISETP.GT.AND P4, PT, R0, 0x8, P4 ;  /* 0x000000080000780c */ /* 0x000fe20002784270 */
[----:B------:R-:W-:Y:S01]  /*a700*/  @P3 STG.E desc[UR36][R6.64+0x3c4], R147 ;  /* 0x0003c49306003986 */ /* 0x000fe2000c101924 */
[----:B------:R-:W-:-:S09]  /*a710*/  F2FP.TF32.F32.PACK_B R3, R3 ;  /* 0x00000003ff03723e */ /* 0x000fd200024050ff */
[----:B------:R-:W-:Y:S04]  /*a720*/  @P2 STG.E desc[UR36][R4.64+0x3e0], R3 ;  /* 0x0003e00304002986 */ /* 0x000fe8000c101924 */
[----:B------:R0:W-:Y:S02]  /*a730*/  @P1 STG.E desc[UR36][R4.64+0x3e4], R149 ;  /* 0x0003e49504001986 */ /* 0x0001e4000c101924 */
[----:B0-----:R-:W-:Y:S02]  /*a740*/  @P4 IMAD.MOV.U32 R4, RZ, RZ, R6 ;  /* 0x000000ffff044224 */ /* 0x001fe400078e0006 */
[----:B------:R-:W-:-:S05]  /*a750*/  @P4 IMAD.MOV.U32 R5, RZ, RZ, R7 ;  /* 0x000000ffff054224 */ /* 0x000fca00078e0007 */
[----:B------:R0:W-:Y:S04]  /*a760*/  @P4 STG.E desc[UR36][R4.64+0x3e0], R11 ;  /* 0x0003e00b04004986 */ /* 0x0001e8000c101924 */
[----:B------:R0:W-:Y:S02]  /*a770*/  @P0 STG.E desc[UR36][R6.64+0x3e4], R151 ;  /* 0x0003e49706000986 */ /* 0x0001e4000c101924 */
.L_x_288:
[----:B------:R-:W-:Y:S05]  /*a780*/  BSYNC B0 ;  /* 0x0000000000007941 */ /* 0x000fea0003800000 */
.L_x_34:
[----:B------:R-:W-:Y:S01]  /*a790*/  ULDC UR4, c[0x0][0xc] ;  /* 0x0000030000047ab9 */ /* 0x000fe20000000800 */
[----:B------:R-:W-:Y:S01]  /*a7a0*/  ULDC UR5, c[0x0][0x10] ;  /* 0x0000040000057ab9 */ /* 0x000fe20000000800 */
[----:B0-----:R-:W0:Y:S01]  /*a7b0*/  LDC R3, c[0x0][0x14] ;  /* 0x00000500ff037b82 */ /* 0x001e220000000800 */
[----:B------:R-:W-:Y:S01]  /*a7c0*/  UIMAD.WIDE.U32 UR4, UR4, UR5, URZ ;  /* 0x00000005040472a5 */ /* 0x000fe2000f8e003f */
[----:B------:R-:W-:Y:S01]  /*a7d0*/  PRMT R0, RZ, 0x7610, R0 ;  /* 0x00007610ff007816 */ /* 0x000fe20000000000 */
[----:B-----5:R-:W-:Y:S02]  /*a7e0*/  IMAD.MOV.U32 R152, RZ, RZ, -0x1 ;  /* 0xffffffffff987424 */ /* 0x020fe400078e00ff */
[----:B------:R-:W-:Y:S02]  /*a7f0*/  IMAD.MOV.U32 R23, RZ, RZ, -0x1 ;  /* 0xffffffffff177424 */ /* 0x000fe400078e00ff */
[----:B0-----:R-:W-:-:S04]  /*a800*/  IMAD.WIDE.U32 R16, R3, UR4, R16 ;  /* 0x0000000403107c25 */ /* 0x001fc8000f8e0010 */
[----:B------:R-:W-:Y:S01]  /*a810*/  IMAD R3, R3, UR5, RZ ;  /* 0x0000000503037c24 */ /* 0x000fe2000f8e02ff */
[----:B------:R-:W-:Y:S02]  /*a820*/  ULDC.64 UR4, c[0x0][0x650] ;  /* 0x0001940000047ab9 */ /* 0x000fe40000000a00 */
[----:B------:R-:W-:Y:S01]  /*a830*/  ISETP.GE.U32.AND P0, PT, R16, UR4, PT ;  /* 0x0000000410007c0c */ /* 0x000fe2000bf06070 */
[----:B------:R-:W-:-:S05]  /*a840*/  IMAD.IADD R17, R17, 0x1, R3 ;  /* 0x0000000111117824 */ /* 0x000fca00078e0203 */
[----:B------:R-:W-:-:S13]  /*a850*/  ISETP.GE.U32.AND.EX P0, PT, R17, UR5, PT, P0 ;  /* 0x0000000511007c0c */ /* 0x000fda000bf06100 */
[----:B------:R-:W-:Y:S05]  /*a860*/  @P0 BRA `(.L_x_289) ;  /* 0x0000000400640947 */ /* 0x000fea0003800000 */
[----:B------:R-:W0:Y:S01]  /*a870*/  S2R R12, SR_CTAID.X ;  /* 0x00000000000c7919 */ /* 0x000e220000002500 */
[----:B----4-:R-:W4:Y:S01]  /*a880*/  LDC.64 R10, c[0x0][0x628] ;  /* 0x00018a00ff0a7b82 */ /* 0x010f220000000a00 */
[----:B------:R-:W-:Y:S01]  /*a890*/  ULDC UR4, c[0x0][0x150] ;  /* 0x0000540000047ab9 */ /* 0x000fe20000000800 */
[----:B-123--:R-:W-:Y:S01]  /*a8a0*/  IMAD.MOV.U32 R8, RZ, RZ, R16 ;  /* 0x000000ffff087224 */ /* 0x00efe200078e0010 */
[----:B------:R-:W1:Y:S01]  /*a8b0*/  S2R R24, SR_CTAID.Y ;  /* 0x0000000000187919 */ /* 0x000e620000002600 */
[----:B------:R-:W-:-:S04]  /*a8c0*/  IMAD.MOV.U32 R9, RZ, RZ, R17 ;  /* 0x000000ffff097224 */ /* 0x000fc800078e0011 */
[----:B------:R-:W2:Y:S08]  /*a8d0*/  LDC R21, c[0x0][0x144] ;  /* 0x00005100ff157b82 */ /* 0x000eb00000000800 */
[----:B------:R-:W3:Y:S08]  /*a8e0*/  LDC R0, c[0x0][0x630] ;  /* 0x00018c00ff007b82 */ /* 0x000ef00000000800 */
[----:B------:R-:W1:Y:S01]  /*a8f0*/  LDC.64 R14, c[0x0][0x620] ;  /* 0x00018800ff0e7b82 */ /* 0x000e620000000a00 */
[----:B----4-:R-:W-:-:S04]  /*a900*/  ISETP.NE.U32.AND P0, PT, R10, RZ, PT ;  /* 0x000000ff0a00720c */ /* 0x010fc80003f05070 */
[----:B------:R-:W-:Y:S02]  /*a910*/  ISETP.NE.AND.EX P0, PT, R11, RZ, PT, P0 ;  /* 0x000000ff0b00720c */ /* 0x000fe40003f05300 */
[----:B0-----:R-:W-:-:S05]  /*a920*/  I2FP.F32.U32 R3, R12 ;  /* 0x0000000c00037245 */ /* 0x001fca0000201000 */
[----:B------:R-:W-:-:S04]  /*a930*/  FMUL R3, R3, UR4 ;  /* 0x0000000403037c20 */ /* 0x000fc80008400000 */
[----:B------:R0:W4:Y:S02]  /*a940*/  F2I.U32.TRUNC.NTZ R20, R3 ;  /* 0x0000000300147305 */ /* 0x000124000020f000 */
[----:B--23--:R-:W-:Y:S05]  /*a950*/  @!P0 BRA `(.L_x_290) ;  /* 0x0000000000288947 */ /* 0x00cfea0003800000 */
[----:B0-----:R-:W0:Y:S02]  /*a960*/  LDC R3, c[0x0][0x634] ;  /* 0x00018d00ff037b82 */ /* 0x001e240000000800 */
        /* <DEDUP_REMOVED lines=9> */
.L_x_290:
[----:B------:R-:W2:Y:S01]  /*aa00*/  LDC.64 R30, c[0x0][0x640] ;  /* 0x00019000ff1e7b82 */ /* 0x000ea20000000a00 */
[-CC-:B------:R-:W-:Y:S01]  /*aa10*/  SHF.R.U64 R23, R8, R0.reuse, R9.reuse ;  /* 0x0000000008177219 */ /* 0x180fe20000001209 */
[----:B----4-:R-:W-:Y:S01]  /*aa20*/  IMAD.MOV R20, RZ, RZ, -R20 ;  /* 0x000000ffff147224 */ /* 0x010fe200078e0a14 */
[----:B------:R-:W-:Y:S01]  /*aa30*/  SHF.R.U32.HI R0, RZ, R0, R9 ;  /* 0x00000000ff007219 */ /* 0x000fe20000011609 */
[----:B------:R-:W-:Y:S01]  /*aa40*/  ULDC UR4, c[0x0][0x154] ;  /* 0x0000550000047ab9 */ /* 0x000fe20000000800 */
[----:B0-----:R-:W-:Y:S01]  /*aa50*/  IADD3 R3, P0, RZ, -R23, RZ ;  /* 0x80000017ff037210 */ /* 0x001fe20007f1e0ff */
[----:B------:R-:W-:Y:S02]  /*aa60*/  IMAD R26, R21, R20, R12 ;  /* 0x00000014151a7224 */ /* 0x000fe400078e020c */
[----:B------:R-:W0:Y:S01]  /*aa70*/  LDC R6, c[0x0][0x618] ;  /* 0x00018600ff067b82 */ /* 0x000e220000000800 */
[----:B------:R-:W-:Y:S02]  /*aa80*/  IMAD.MOV.U32 R7, RZ, RZ, 0x1 ;  /* 0x00000001ff077424 */ /* 0x000fe400078e00ff */
[----:B------:R-:W-:-:S04]  /*aa90*/  IMAD.X R5, RZ, RZ, ~R0, P0 ;  /* 0x000000ffff057224 */ /* 0x000fc800000e0e00 */
[-C--:B-1----:R-:W-:Y:S01]  /*aaa0*/  IMAD R0, R5, R14.reuse, RZ ;  /* 0x0000000e05007224 */ /* 0x082fe200078e02ff */
[----:B------:R-:W1:Y:S01]  /*aab0*/  LDC R8, c[0x0][0x608] ;  /* 0x00018200ff087b82 */ /* 0x000e620000000800 */
[----:B------:R-:W-:-:S04]  /*aac0*/  IMAD.WIDE.U32 R4, R3, R14, R16 ;  /* 0x0000000e03047225 */ /* 0x000fc800078e0010 */
[----:B------:R-:W-:Y:S01]  /*aad0*/  IMAD R3, R3, R15, R0 ;  /* 0x0000000f03037224 */ /* 0x000fe200078e0200 */
[----:B------:R-:W-:Y:S02]  /*aae0*/  I2FP.F32.U32 R0, R24 ;  /* 0x0000001800007245 */ /* 0x000fe40000201000 */
[----:B------:R-:W3:Y:S01]  /*aaf0*/  LDC R28, c[0x0][0x658] ;  /* 0x00019600ff1c7b82 */ /* 0x000ee20000000800 */
[----:B------:R-:W-:Y:S01]  /*ab00*/  IMAD.IADD R3, R5, 0x1, R3 ;  /* 0x0000000105037824 */ /* 0x000fe200078e0203 */
[----:B--2---:R-:W-:Y:S01]  /*ab10*/  ISETP.NE.U32.AND P0, PT, R30, RZ, PT ;  /* 0x000000ff1e00720c */ /* 0x004fe20003f05070 */
[----:B------:R-:W-:Y:S01]  /*ab20*/  FMUL R0, R0, UR4 ;  /* 0x0000000400007c20 */ /* 0x000fe20008400000 */
[----:B------:R-:W-:Y:S02]  /*ab30*/  IMAD.MOV.U32 R5, RZ, RZ, -0x1 ;  /* 0xffffffffff057424 */ /* 0x000fe400078e00ff */
[----:B------:R-:W-:Y:S01]  /*ab40*/  ISETP.NE.AND.EX P0, PT, R31, RZ, PT, P0 ;  /* 0x000000ff1f00720c */ /* 0x000fe20003f05300 */
[----:B------:R2:W4:Y:S01]  /*ab50*/  F2I.U32.TRUNC.NTZ R13, R0 ;  /* 0x00000000000d7305 */ /* 0x000522000020f000 */
[----:B------:R-:W2:Y:S01]  /*ab60*/  LDC R15, c[0x0][0x148] ;  /* 0x00005200ff0f7b82 */ /* 0x000ea20000000800 */
[----:B0-----:R-:W-:-:S02]  /*ab70*/  SHF.R.U64 R12, R4, R6, R3 ;  /* 0x00000006040c7219 */ /* 0x001fc40000001203 */
[----:B------:R-:W-:-:S05]  /*ab80*/  SHF.R.U32.HI R3, RZ, R6, R3 ;  /* 0x00000006ff037219 */ /* 0x000fca0000011603 */
[----:B------:R-:W0:Y:S01]  /*ab90*/  LDC R20, c[0x0][0x600] ;  /* 0x00018000ff147b82 */ /* 0x000e220000000800 */
[-CC-:B-1----:R-:W-:Y:S02]  /*aba0*/  SHF.R.U64 R10, R12, R8.reuse, R3.reuse ;  /* 0x000000080c0a7219 */ /* 0x182fe40000001203 */
[----:B------:R-:W-:-:S05]  /*abb0*/  SHF.R.U32.HI R3, RZ, R8, R3 ;  /* 0x00000008ff037219 */ /* 0x000fca0000011603 */
[----:B------:R-:W1:Y:S01]  /*abc0*/  LDC R21, c[0x0][0x648] ;  /* 0x00019200ff157b82 */ /* 0x000e620000000800 */
[-C--:B---3--:R-:W-:Y:S02]  /*abd0*/  SHF.L.U32 R4, R5, R28.reuse, RZ ;  /* 0x0000001c05047219 */ /* 0x088fe400000006ff */
[-CC-:B------:R-:W-:Y:S02]  /*abe0*/  SHF.R.U64 R14, R10, R28.reuse, R3.reuse ;  /* 0x0000001c0a0e7219 */ /* 0x180fe40000001203 */
[----:B------:R-:W-:Y:S02]  /*abf0*/  SHF.R.U32.HI R5, RZ, R28, R3 ;  /* 0x0000001cff057219 */ /* 0x000fe40000011603 */
[----:B------:R-:W-:Y:S01]  /*ac00*/  LOP3.LUT R153, RZ, R4, RZ, 0x33, !PT ;  /* 0x00000004ff997212 */ /* 0x000fe200078e33ff */
[----:B------:R-:W3:Y:S01]  /*ac10*/  LDC R25, c[0x0][0x638] ;  /* 0x00018e00ff197b82 */ /* 0x000ee20000000800 */
[----:B------:R-:W-:Y:S01]  /*ac20*/  SHF.L.U32 R28, R7, R28, RZ ;  /* 0x0000001c071c7219 */ /* 0x000fe200000006ff */
[----:B------:R-:W-:-:S06]  /*ac30*/  IMAD.MOV.U32 R4, RZ, RZ, R14 ;  /* 0x000000ffff047224 */ /* 0x000fcc00078e000e */
[----:B------:R-:W0:Y:S01]  /*ac40*/  LDC R27, c[0x0][0x610] ;  /* 0x00018400ff1b7b82 */ /* 0x000e220000000800 */
[----:B----4-:R-:W-:Y:S05]  /*ac50*/  @!P0 BRA `(.L_x_291) ;  /* 0x0000000000288947 */ /* 0x010fea0003800000 */
        /* <DEDUP_REMOVED lines=10> */
.L_x_291:
[----:B------:R-:W-:Y:S01]  /*ad00*/  ISETP.NE.AND P0, PT, R2, 0x1, PT ;  /* 0x000000010200780c */ /* 0x000fe20003f05270 */
[----:B------:R-:W-:Y:S01]  /*ad10*/  IMAD.MOV R13, RZ, RZ, -R13 ;  /* 0x000000ffff0d7224 */ /* 0x000fe200078e0a0d */
[----:B-12---:R-:W-:Y:S01]  /*ad20*/  SHF.R.U64 R0, R4, R21, R5 ;  /* 0x0000001504007219 */ /* 0x006fe20000001205 */
[----:B0-----:R-:W-:Y:S01]  /*ad30*/  VIADD R5, R20, 0xffffffff ;  /* 0xffffffff14057836 */ /* 0x001fe20000000000 */
[----:B------:R-:W-:-:S03]  /*ad40*/  LOP3.LUT R153, R10, R153, RZ, 0xc0, !PT ;  /* 0x000000990a997212 */ /* 0x000fc600078ec0ff */
[----:B------:R-:W-:Y:S01]  /*ad50*/  IMAD.MOV R3, RZ, RZ, -R0 ;  /* 0x000000ffff037224 */ /* 0x000fe200078e0a00 */
[----:B------:R-:W-:Y:S01]  /*ad60*/  LOP3.LUT R5, R12, R5, RZ, 0xc0, !PT ;  /* 0x000000050c057212 */ /* 0x000fe200078ec0ff */
[----:B------:R-:W-:Y:S02]  /*ad70*/  IMAD R153, R28, R0, R153 ;  /* 0x000000001c997224 */ /* 0x000fe400078e0299 */
[----:B---3--:R-:W-:Y:S02]  /*ad80*/  IMAD R0, R3, R25, R14 ;  /* 0x0000001903007224 */ /* 0x008fe400078e020e */
[----:B------:R-:W-:Y:S02]  /*ad90*/  @P0 IMAD R26, R15, R13, R24 ;  /* 0x0000000d0f1a0224 */ /* 0x000fe400078e0218 */
[----:B------:R-:W-:Y:S02]  /*ada0*/  IMAD R4, R0, R20, R5 ;  /* 0x0000001400047224 */ /* 0x000fe400078e0205 */
[----:B------:R-:W-:-:S02]  /*adb0*/  IMAD R153, R153, R27, R26 ;  /* 0x0000001b99997224 */ /* 0x000fc400078e021a */
[----:B------:R-:W-:-:S03]  /*adc0*/  IMAD.MOV.U32 R3, RZ, RZ, 0x1 ;  /* 0x00000001ff037424 */ /* 0x000fc600078e00ff */
[----:B------:R-:W-:Y:S02]  /*add0*/  SEL R152, R4, R153, !P0 ;  /* 0x0000009904987207 */ /* 0x000fe40004000000 */
[----:B------:R-:W-:Y:S02]  /*ade0*/  PRMT R0, R3, 0x7610, R0 ;  /* 0x0000761003007816 */ /* 0x000fe40000000000 */
[----:B------:R-:W-:-:S07]  /*adf0*/  SEL R153, R153, R4, !P0 ;  /* 0x0000000499997207 */ /* 0x000fce0004000000 */
.L_x_289:
[----:B------:R-:W-:-:S13]  /*ae00*/  LOP3.LUT P0, RZ, R0, 0xff, RZ, 0xc0, !PT ;  /* 0x000000ff00ff7812 */ /* 0x000fda000780c0ff */
[----:B------:R-:W-:Y:S05]  /*ae10*/  @P0 BRA `(.L_x_292) ;  /* 0xffffff6000d40947 */ /* 0x000fea000383ffff */
[----:B------:R-:W-:Y:S05]  /*ae20*/  EXIT ;  /* 0x000000000000794d */ /* 0x000fea0003800000 */
.L_x_7:
[----:B0-----:R-:W-:Y:S01]  /*ae30*/  ULDC.64 UR4, c[0x0][0x650] ;  /* 0x0001940000047ab9 */ /* 0x001fe20000000a00 */
        /* <DEDUP_REMOVED lines=25> */
.L_x_294:
[----:B------:R-:W0:Y:S01]  /*afd0*/  LDC.64 R28, c[0x0][0x640] ;  /* 0x00019000ff1c7b82 */ /* 0x000e220000000a00 */
[-CC-:B------:R-:W-:Y:S01]  /*afe0*/  SHF.R.U64 R22, R12, R6.reuse, R13.reuse ;  /* 0x000000060c167219 */ /* 0x180fe2000000120d */
[----:B------:R-:W-:Y:S01]  /*aff0*/  IMAD.MOV.U32 R30, RZ, RZ, 0x1 ;  /* 0x00000001ff1e7424 */ /* 0x000fe200078e00ff */
[----:B------:R-:W-:Y:S02]  /*b000*/  SHF.R.U32.HI R6, RZ, R6, R13 ;  /* 0x00000006ff067219 */ /* 0x000fe4000001160d */
        /* <DEDUP_REMOVED lines=8> */
[----:B------:R-:W-:Y:S01]  /*b090*/  IMAD.IADD R9, R9, 0x1, R11 ;  /* 0x0000000109097824 */ /* 0x000fe200078e020b */
[----:B0-----:R-:W-:-:S04]  /*b0a0*/  ISETP.NE.U32.AND P0, PT, R28, RZ, PT ;  /* 0x000000ff1c00720c */ /* 0x001fc80003f05070 */
[----:B------:R-:W-:Y:S02]  /*b0b0*/  ISETP.NE.AND.EX P0, PT, R29, RZ, PT, P0 ;  /* 0x000000ff1d00720c */ /* 0x000fe40003f05300 */
[----:B------:R-:W0:Y:S01]  /*b0c0*/  LDC R20, c[0x0][0x600] ;  /* 0x00018000ff147b82 */ /* 0x000e220000000800 */
[-CC-:B-1----:R-:W-:Y:S01]  /*b0d0*/  SHF.R.U64 R14, R8, R10.reuse, R9.reuse ;  /* 0x0000000a080e7219 */ /* 0x182fe20000001209 */
[----:B------:R-:W-:Y:S01]  /*b0e0*/  IMAD.MOV.U32 R8, RZ, RZ, -0x1 ;  /* 0xffffffffff087424 */ /* 0x000fe200078e00ff */
[----:B------:R-:W-:-:S05]  /*b0f0*/  SHF.R.U32.HI R9, RZ, R10, R9 ;  /* 0x0000000aff097219 */ /* 0x000fca0000011609 */
[----:B------:R-:W1:Y:S01]  /*b100*/  LDC R24, c[0x0][0x648] ;  /* 0x00019200ff187b82 */ /* 0x000e620000000800 */
[-CC-:B--2---:R-:W-:Y:S02]  /*b110*/  SHF.R.U64 R23, R14, R12.reuse, R9.reuse ;  /* 0x0000000c0e177219 */ /* 0x184fe40000001209 */
[----:B------:R-:W-:-:S05]  /*b120*/  SHF.R.U32.HI R6, RZ, R12, R9 ;  /* 0x0000000cff067219 */ /* 0x000fca0000011609 */
[----:B------:R-:W2:Y:S01]  /*b130*/  LDC R26, c[0x0][0x638] ;  /* 0x00018e00ff1a7b82 */ /* 0x000ea20000000800 */
[-C--:B---3--:R-:W-:Y:S02]  /*b140*/  SHF.L.U32 R8, R8, R27.reuse, RZ ;  /* 0x0000001b08087219 */ /* 0x088fe400000006ff */
[-CC-:B------:R-:W-:Y:S02]  /*b150*/  SHF.R.U64 R25, R23, R27.reuse, R6.reuse ;  /* 0x0000001b17197219 */ /* 0x180fe40000001206 */
[----:B------:R-:W-:Y:S02]  /*b160*/  LOP3.LUT R32, RZ, R8, RZ, 0x33, !PT ;  /* 0x00000008ff207212 */ /* 0x000fe400078e33ff */
[----:B------:R-:W-:Y:S01]  /*b170*/  SHF.R.U32.HI R9, RZ, R27, R6 ;  /* 0x0000001bff097219 */ /* 0x000fe20000011606 */
[----:B------:R-:W3:Y:S01]  /*b180*/  LDC R31, c[0x0][0x610] ;  /* 0x00018400ff1f7b82 */ /* 0x000ee20000000800 */
[----:B------:R-:W-:Y:S01]  /*b190*/  IMAD.MOV.U32 R8, RZ, RZ, R25 ;  /* 0x000000ffff087224 */ /* 0x000fe200078e0019 */
[----:B------:R-:W-:Y:S06]  /*b1a0*/  @!P0 BRA `(.L_x_295) ;  /* 0x0000000000288947 */ /* 0x000fec0003800000 */
        /* <DEDUP_REMOVED lines=10> */
.L_x_295:
[----:B------:R-:W-:Y:S02]  /*b250*/  ISETP.NE.AND P0, PT, R2, 0x1, PT ;  /* 0x000000010200780c */ /* 0x000fe40003f05270 */
[----:B-1----:R-:W-:Y:S01]  /*b260*/  SHF.R.U64 R6, R8, R24, R9 ;  /* 0x0000001808067219 */ /* 0x002fe20000001209 */
[----:B0-----:R-:W-:Y:S01]  /*b270*/  VIADD R9, R20, 0xffffffff ;  /* 0xffffffff14097836 */ /* 0x001fe20000000000 */
[----:B------:R-:W-:Y:S02]  /*b280*/  SHF.L.U32 R30, R30, R27, RZ ;  /* 0x0000001b1e1e7219 */ /* 0x000fe400000006ff */
[----:B------:R-:W-:Y:S01]  /*b290*/  LOP3.LUT R5, R23, R32, RZ, 0xc0, !PT ;  /* 0x0000002017057212 */ /* 0x000fe200078ec0ff */
[----:B------:R-:W-:-:S04]  /*b2a0*/  IMAD.MOV R8, RZ, RZ, -R6 ;  /* 0x000000ffff087224 */ /* 0x000fc800078e0a06 */
[----:B------:R-:W-:Y:S01]  /*b2b0*/  IMAD R6, R30, R6, R5 ;  /* 0x000000061e067224 */ /* 0x000fe200078e0205 */
[----:B------:R-:W-:Y:S01]  /*b2c0*/  LOP3.LUT R5, R14, R9, RZ, 0xc0, !PT ;  /* 0x000000090e057212 */ /* 0x000fe200078ec0ff */
[----:B------:R-:W-:Y:S02]  /*b2d0*/  @P0 IMAD R3, R7, R21, R4 ;  /* 0x0000001507030224 */ /* 0x000fe400078e0204 */
[----:B--2---:R-:W-:Y:S02]  /*b2e0*/  IMAD R4, R8, R26, R25 ;  /* 0x0000001a08047224 */ /* 0x004fe400078e0219 */
[----:B---3--:R-:W-:Y:S02]  /*b2f0*/  IMAD R3, R6, R31, R3 ;  /* 0x0000001f06037224 */ /* 0x008fe400078e0203 */
[----:B------:R-:W-:Y:S02]  /*b300*/  IMAD R4, R4, R20, R5 ;  /* 0x0000001404047224 */ /* 0x000fe400078e0205 */
[----:B------:R-:W-:-:S02]  /*b310*/  IMAD.MOV.U32 R8, RZ, RZ, 0x1 ;  /* 0x00000001ff087424 */ /* 0x000fc400078e00ff */
[----:B------:R-:W-:Y:S01]  /*b320*/  IMAD.MOV.U32 R6, RZ, RZ, R22 ;  /* 0x000000ffff067224 */ /* 0x000fe200078e0016 */
[----:B------:R-:W-:Y:S02]  /*b330*/  SEL R13, R4, R3, !P0 ;  /* 0x00000003040d7207 */ /* 0x000fe40004000000 */
[----:B------:R-:W-:-:S07]  /*b340*/  SEL R20, R3, R4, !P0 ;  /* 0x0000000403147207 */ /* 0x000fce0004000000 */
.L_x_293:
[----:B------:R-:W-:-:S08]  /*b350*/  NOP ;  /* 0x0000000000007918 */ /* 0x000fd00000000000 */
[----:B------:R-:W0:-:S00]  /*b360*/  USETMAXREG.DEALLOC.CTAPOOL 0x28 ;  /* 0x00000028000079c8 */ /* 0x000e0000080e0500 */
[----:B0-----:R-:W-:-:S13]  /*b370*/  ISETP.NE.AND P0, PT, R0, RZ, PT ;  /* 0x000000ff0000720c */ /* 0x001fda0003f05270 */
[----:B------:R-:W-:Y:S05]  /*b380*/  @P0 EXIT ;  /* 0x000000000000094d */ /* 0x000fea0003800000 */
[----:B------:R-:W-:Y:S01]  /*b390*/  LOP3.LUT P0, RZ, R8, 0xff, RZ, 0xc0, !PT ;  /* 0x000000ff08ff7812 */ /* 0x000fe2000780c0ff */
[----:B------:R-:W-:Y:S02]  /*b3a0*/  IMAD.MOV.U32 R0, RZ, RZ, 0x1 ;  /* 0x00000001ff007424 */ /* 0x000fe400078e00ff */
[----:B------:R-:W-:-:S10]  /*b3b0*/  IMAD.MOV.U32 R3, RZ, RZ, RZ ;  /* 0x000000ffff037224 */ /* 0x000fd400078e00ff */
[----:B------:R-:W-:Y:S05]  /*b3c0*/  @!P0 BRA `(.L_x_296) ;  /* 0x0000000c00c88947 */ /* 0x000fea0003800000 */
[----:B------:R-:W0:Y:S01]  /*b3d0*/  LDC R0, c[0x0][0x28c] ;  /* 0x0000a300ff007b82 */ /* 0x000e220000000800 */
[----:B------:R-:W-:Y:S01]  /*b3e0*/  ULDC UR21, c[0x0][0x658] ;  /* 0x0001960000157ab9 */ /* 0x000fe20000000800 */
[----:B------:R-:W-:Y:S01]  /*b3f0*/  UMOV UR5, 0xffffffff ;  /* 0xffffffff00057882 */ /* 0x000fe20000000000 */
[----:B------:R-:W-:Y:S01]  /*b400*/  ULDC UR4, c[0x0][0xc] ;  /* 0x0000030000047ab9 */ /* 0x000fe20000000800 */
[----:B------:R-:W-:Y:S01]  /*b410*/  USHF.L.U32 UR29, UR5, UR21, URZ ;  /* 0x00000015051d7299 */ /* 0x000fe2000800063f */
[----:B------:R-:W-:Y:S01]  /*b420*/  BSSY B0, `(.L_x_296) ;  /* 0x00000ec000007945 */ /* 0x000fe20003800000 */
[----:B------:R-:W-:Y:S01]  /*b430*/  UMOV UR6, 0x1 ;  /* 0x0000000100067882 */ /* 0x000fe20000000000 */
[----:B------:R-:W-:Y:S01]  /*b440*/  ULDC UR5, c[0x0][0x10] ;  /* 0x0000040000057ab9 */ /* 0x000fe20000000800 */
[----:B------:R-:W1:Y:S01]  /*b450*/  S2UR UR7, SR_CgaCtaId ;  /* 0x00000000000779c3 */ /* 0x000e620000008800 */
[----:B------:R-:W-:Y:S01]  /*b460*/  UIMAD.WIDE.U32 UR4, UR4, UR5, URZ ;  /* 0x00000005040472a5 */ /* 0x000fe2000f8e003f */
[----:B------:R-:W-:Y:S01]  /*b470*/  IMAD.MOV.U32 R9, RZ, RZ, 0x1 ;  /* 0x00000001ff097424 */ /* 0x000fe200078e00ff */
[----:B------:R-:W-:Y:S01]  /*b480*/  USHF.L.U32 UR21, UR6, UR21, URZ ;  /* 0x0000001506157299 */ /* 0x000fe2000800063f */
[----:B------:R-:W-:Y:S01]  /*b490*/  LOP3.LUT R8, R19, 0x2, RZ, 0xfc, !PT ;  /* 0x0000000213087812 */ /* 0x000fe200078efcff */
[----:B------:R-:W-:Y:S01]  /*b4a0*/  ULDC UR13, c[0x0][0x600] ;  /* 0x00018000000d7ab9 */ /* 0x000fe20000000800 */
[----:B------:R-:W-:Y:S01]  /*b4b0*/  ULDC UR6, c[0x0][0x14] ;  /* 0x0000050000067ab9 */ /* 0x000fe20000000800 */
[----:B------:R-:W-:-:S02]  /*b4c0*/  UIADD3 UR13, UR13, -0x1, URZ ;  /* 0xffffffff0d0d7890 */ /* 0x000fc4000fffe03f */
[----:B------:R-:W-:Y:S02]  /*b4d0*/  UIMAD.WIDE.U32 UR22, UR4, UR6, URZ ;  /* 0x00000006041672a5 */ /* 0x000fe4000f8e003f */
[----:B------:R-:W-:Y:S02]  /*b4e0*/  UIMAD UR37, UR5, UR6, URZ ;  /* 0x00000006052572a4 */ /* 0x000fe4000f8e023f */
[----:B------:R-:W-:Y:S02]  /*b4f0*/  ULOP3.LUT UR29, URZ, UR29, URZ, 0x33, !UPT ;  /* 0x0000001d3f1d7292 */ /* 0x000fe4000f8e333f */
[----:B------:R-:W-:Y:S01]  /*b500*/  UIADD3 UR37, UR23, UR37, URZ ;  /* 0x0000002517257290 */ /* 0x000fe2000fffe03f */
[----:B0-----:R-:W-:Y:S01]  /*b510*/  VIADD R0, R0, 0x7f ;  /* 0x0000007f00007836 */ /* 0x001fe20000000000 */
[----:B------:R-:W-:-:S04]  /*b520*/  ULDC.64 UR30, c[0x0][0x198] ;  /* 0x00006600001e7ab9 */ /* 0x000fc80000000a00 */
[----:B------:R-:W-:Y:S01]  /*b530*/  SHF.R.S32.HI R3, RZ, 0x1f, R0 ;  /* 0x0000001fff037819 */ /* 0x000fe20000011400 */
[----:B-1----:R-:W-:-:S03]  /*b540*/  IMAD.U32 R11, RZ, RZ, UR7 ;  /* 0x00000007ff0b7e24 */ /* 0x002fc6000f8e00ff */
[----:B------:R-:W-:Y:S01]  /*b550*/  LEA.HI R3, R3, R0, RZ, 0x7 ;  /* 0x0000000003037211 */ /* 0x000fe200078f38ff */
[----:B------:R-:W-:-:S03]  /*b560*/  IMAD.MOV.U32 R0, RZ, RZ, 0x1 ;  /* 0x00000001ff007424 */ /* 0x000fc600078e00ff */
[----:B------:R-:W-:Y:S01]  /*b570*/  SHF.R.S32.HI R10, RZ, 0x7, R3 ;  /* 0x00000007ff0a7819 */ /* 0x000fe20000011403 */
[----:B------:R-:W-:-:S04]  /*b580*/  IMAD.MOV.U32 R3, RZ, RZ, RZ ;  /* 0x000000ffff037224 */ /* 0x000fc800078e00ff */
[----:B------:R-:W-:-:S07]  /*b590*/  VIADD R12, R10, 0x1 ;  /* 0x000000010a0c7836 */ /* 0x000fce0000000000 */
.L_x_307:
[----:B------:R-:W-:-:S03]  /*b5a0*/  UMOV UR4, 0xffffffff ;  /* 0xffffffff00047882 */ /* 0x000fc60000000000 */
[----:B------:R-:W-:Y:S05]  /*b5b0*/  BRA.DIV UR4, `(.L_x_297) ;  /* 0x0000001204107947 */ /* 0x000fea000b800000 */
[----:B------:R-:W-:-:S13]  /*b5c0*/  ELECT P6, URZ, PT ;  /* 0x00000000003f782f */ /* 0x000fda00038c0000 */
.L_x_317:
[----:B------:R-:W0:Y:S01]  /*b5d0*/  LDC R4, c[0x0][0x28c] ;  /* 0x0000a300ff047b82 */ /* 0x000e220000000800 */
[----:B------:R-:W-:Y:S01]  /*b5e0*/  BSSY B1, `(.L_x_298) ;  /* 0x000005d000017945 */ /* 0x000fe20003800000 */
[----:B0-----:R-:W-:-:S13]  /*b5f0*/  ISETP.LT.OR P6, PT, R4, 0x1, !P6 ;  /* 0x000000010400780c */ /* 0x001fda00077c1670 */
[----:B------:R-:W-:Y:S05]  /*b600*/  @P6 BRA `(.L_x_299) ;  /* 0x0000000400686947 */ /* 0x000fea0003800000 */
[----:B------:R-:W-:Y:S02]  /*b610*/  IMAD R20, R20, 0x2, R11 ;  /* 0x0000000214147824 */ /* 0x000fe400078e020b */
[----:B------:R-:W-:Y:S02]  /*b620*/  IMAD.SHL.U32 R15, R13, 0x100, RZ ;  /* 0x000001000d0f7824 */ /* 0x000fe400078e00ff */
[----:B------:R-:W-:Y:S02]  /*b630*/  IMAD.MOV.U32 R22, RZ, RZ, RZ ;  /* 0x000000ffff167224 */ /* 0x000fe400078e00ff */
[----:B------:R-:W-:Y:S02]  /*b640*/  IMAD.MOV.U32 R4, RZ, RZ, R12 ;  /* 0x000000ffff047224 */ /* 0x000fe400078e000c */
[----:B------:R-:W-:Y:S02]  /*b650*/  IMAD.MOV.U32 R5, RZ, RZ, R0 ;  /* 0x000000ffff057224 */ /* 0x000fe400078e0000 */
[----:B------:R-:W-:-:S02]  /*b660*/  IMAD.MOV.U32 R14, RZ, RZ, R3 ;  /* 0x000000ffff0e7224 */ /* 0x000fc400078e0003 */
[----:B------:R-:W-:-:S07]  /*b670*/  IMAD.SHL.U32 R21, R20, 0x40, RZ ;  /* 0x0000004014157824 */ /* 0x000fce00078e00ff */
.L_x_302:
[----:B------:R-:W0:Y:S01]  /*b680*/  S2UR UR4, SR_CgaCtaId ;  /* 0x00000000000479c3 */ /* 0x000e220000008800 */
[----:B------:R-:W-:Y:S02]  /*b690*/  MOV R20, 0x400 ;  /* 0x0000040000147802 */ /* 0x000fe40000000f00 */
[----:B------:R-:W-:Y:S02]  /*b6a0*/  SHF.L.U32 R7, R5, 0x1f, RZ ;  /* 0x0000001f05077819 */ /* 0x000fe400000006ff */
[----:B------:R-:W-:-:S13]  /*b6b0*/  LOP3.LUT P1, RZ, R18, 0x7f, RZ, 0xc0, !PT ;  /* 0x0000007f12ff7812 */ /* 0x000fda000782c0ff */
[----:B------:R-:W1:Y:S01]  /*b6c0*/  @!P1 LDC R13, c[0x0][0x500] ;  /* 0x00014000ff0d9b82 */ /* 0x000e620000000800 */
[----:B0-----:R-:W-:-:S05]  /*b6d0*/  IMAD.U32 R11, RZ, RZ, UR4 ;  /* 0x00000004ff0b7e24 */ /* 0x001fca000f8e00ff */
[----:B------:R-:W-:-:S05]  /*b6e0*/  LEA R23, R11, R20, 0x18 ;  /* 0x000000140b177211 */ /* 0x000fca00078ec0ff */
[----:B------:R-:W-:-:S04]  /*b6f0*/  IMAD R20, R14, 0x8, R23 ;  /* 0x000000080e147824 */ /* 0x000fc800078e0217 */
[----:B------:R-:W0:Y:S02]  /*b700*/  SYNCS.PHASECHK.TRANS64.TRYWAIT P0, [R20+URZ+0x18], R7 ;  /* 0x00001807140075a7 */ /* 0x000e24000800017f */
[----:B01----:R-:W-:Y:S05]  /*b710*/  @!P0 BRA `(.L_x_300) ;  /* 0x0000000c00d88947 */ /* 0x003fea0003800000 */
.L_x_318:
[----:B0-----:R-:W-:Y:S01]  /*b720*/  PRMT R7, R8, 0x9910, RZ ;  /* 0x0000991008077816 */ /* 0x001fe200000000ff */
[----:B------:R0:W-:Y:S03]  /*b730*/  @!P1 SYNCS.ARRIVE.TRANS64 RZ, [R20+URZ], R13 ;  /* 0x0000000d14ff99a7 */ /* 0x0001e6000800003f */
[----:B------:R-:W-:-:S13]  /*b740*/  ISETP.NE.AND P0, PT, R7, 0x2, PT ;  /* 0x000000020700780c */ /* 0x000fda0003f05270 */
[----:B0-----:R-:W-:Y:S05]  /*b750*/  @P0 BRA `(.L_x_301) ;  /* 0x0000000000040947 */ /* 0x001fea0003800000 */
[----:B------:R-:W-:Y:S01]  /*b760*/  BPT.TRAP 0x1 ;  /* 0x000000040000795c */ /* 0x000fe20000300000 */
.L_x_301:
[----:B------:R-:W-:Y:S01]  /*b770*/  IMAD R7, R14, 0x8, R11 ;  /* 0x000000080e077824 */ /* 0x000fe200078e020b */
[----:B------:R-:W-:Y:S01]  /*b780*/  R2UR UR10, R22 ;  /* 0x00000000160a72ca */ /* 0x000fe200000e0000 */
[----:B------:R-:W-:Y:S01]  /*b790*/  UIADD3 UR14, UP0, UR30, 0xf0, URZ ;  /* 0x000000f01e0e7890 */ /* 0x000fe2000ff1e03f */
[----:B------:R-:W-:Y:S01]  /*b7a0*/  R2UR UR9, R20 ;  /* 0x00000000140972ca */ /* 0x000fe200000e0000 */
[----:B------:R-:W-:Y:S01]  /*b7b0*/  IMAD.SHL.U32 R7, R7, 0x800, RZ ;  /* 0x0000080007077824 */ /* 0x000fe200078e00ff */
[----:B------:R-:W-:Y:S01]  /*b7c0*/  R2UR UR11, R21 ;  /* 0x00000000150b72ca */ /* 0x000fe200000e0000 */
[----:B------:R-:W-:Y:S01]  /*b7d0*/  UIADD3.X UR15, URZ, UR31, URZ, UP0, !UPT ;  /* 0x0000001f3f0f7290 */ /* 0x000fe200087fe43f */
[----:B------:R-:W-:Y:S01]  /*b7e0*/  R2UR UR12, R6 ;  /* 0x00000000060c72ca */ /* 0x000fe200000e0000 */
[--C-:B------:R-:W-:Y:S01]  /*b7f0*/  IMAD R7, R7, 0x4, R23.reuse ;  /* 0x0000000407077824 */ /* 0x100fe200078e0217 */
[----:B------:R-:W-:Y:S01]  /*b800*/  R2UR UR35, R15 ;  /* 0x000000000f2372ca */ /* 0x000fe200000e0000 */
[----:B------:R-:W-:Y:S01]  /*b810*/  IMAD R23, R14, 0x20000, R23 ;  /* 0x000200000e177824 */ /* 0x000fe200078e0217 */
[----:B------:R-:W-:Y:S01]  /*b820*/  UIADD3 UR4, UP1, UR30, 0x1f0, URZ ;  /* 0x000001f01e047890 */ /* 0x000fe2000ff3e03f */
[----:B------:R-:W-:Y:S01]  /*b830*/  VIADD R4, R4, 0xffffffff ;  /* 0xffffffff04047836 */ /* 0x000fe20000000000 */
[----:B------:R-:W-:Y:S01]  /*b840*/  R2UR UR40, R7 ;  /* 0x00000000072872ca */ /* 0x000fe200000e0000 */
[----:B------:R-:W-:Y:S01]  /*b850*/  UIADD3 UR58, UR10, 0x20, URZ ;  /* 0x000000200a3a7890 */ /* 0x000fe2000fffe03f */
[----:B------:R-:W-:Y:S01]  /*b860*/  R2UR UR18, R23 ;  /* 0x00000000171272ca */ /* 0x000fe200000e0000 */
[----:B------:R-:W-:Y:S01]  /*b870*/  UIADD3 UR50, UR10, 0x40, URZ ;  /* 0x000000400a327890 */ /* 0x000fe2000fffe03f */
[----:B------:R-:W-:Y:S01]  /*b880*/  ISETP.GT.AND P1, PT, R4, 0x1, PT ;  /* 0x000000010400780c */ /* 0x000fe20003f24270 */
[----:B------:R-:W-:Y:S01]  /*b890*/  UIADD3 UR42, UR10, 0x60, URZ ;  /* 0x000000600a2a7890 */ /* 0x000fe2000fffe03f */
[----:B------:R-:W-:Y:S01]  /*b8a0*/  VIADD R14, R14, 0x1 ;  /* 0x000000010e0e7836 */ /* 0x000fe20000000000 */
[----:B------:R-:W-:Y:S01]  /*b8b0*/  UMOV UR38, 0x30000 ;  /* 0x0003000000267882 */ /* 0x000fe20000000000 */
[----:B------:R-:W-:Y:S01]  /*b8c0*/  UMOV UR6, 0x0 ;  /* 0x0000000000067882 */ /* 0x000fe20000000000 */
[----:B------:R-:W-:Y:S01]  /*b8d0*/  UMOV UR7, 0x10000000 ;  /* 0x1000000000077882 */ /* 0x000fe20000000000 */
[----:B------:R-:W-:Y:S01]  /*b8e0*/  UIADD3.X UR5, URZ, UR31, URZ, UP1, !UPT ;  /* 0x0000001f3f057290 */ /* 0x000fe20008ffe43f */
[----:B------:R-:W-:Y:S01]  /*b8f0*/  ISETP.NE.AND P0, PT, R14, 0x3, PT ;  /* 0x000000030e00780c */ /* 0x000fe20003f05270 */
[----:B------:R-:W-:Y:S01]  /*b900*/  UMOV UR57, UR9 ;  /* 0x0000000900397c82 */ /* 0x000fe20008000000 */
[----:B------:R-:W-:Y:S01]  /*b910*/  UIADD3 UR8, UR40, 0x100, URZ ;  /* 0x0000010028087890 */ /* 0x000fe2000fffe03f */
[----:B------:R-:W-:Y:S01]  /*b920*/  VIADD R22, R22, 0x80 ;  /* 0x0000008016167836 */ /* 0x000fe20000000000 */
[----:B------:R-:W-:Y:S01]  /*b930*/  UIADD3 UR56, UR40, 0x4100, URZ ;  /* 0x0000410028387890 */ /* 0x000fe2000fffe03f */
[----:B------:R-:W-:Y:S01]  /*b940*/  SEL R20, RZ, 0x1, P0 ;  /* 0x00000001ff147807 */ /* 0x000fe20000000000 */
[----:B------:R-:W-:Y:S01]  /*b950*/  UIADD3 UR48, UR40, 0x8100, URZ ;  /* 0x0000810028307890 */ /* 0x000fe2000fffe03f */
[----:B------:R-:W-:Y:S01]  /*b960*/  SEL R14, R14, RZ, P0 ;  /* 0x000000ff0e0e7207 */ /* 0x000fe20000000000 */
[----:B------:R-:W-:Y:S01]  /*b970*/  UIADD3 UR40, UR40, 0xc100, URZ ;  /* 0x0000c10028287890 */ /* 0x000fe2000fffe03f */
[----:B------:R-:W-:Y:S01]  /*b980*/  LOP3.LUT R5, R5, R20, RZ, 0x3c, !PT ;  /* 0x0000001405057212 */ /* 0x000fe200078e3cff */
[----:B------:R-:W-:Y:S01]  /*b990*/  UIADD3 UR32, UR18, 0x30100, URZ ;  /* 0x0003010012207890 */ /* 0x000fe2000fffe03f */
[----:B------:R0:W-:Y:S01]  /*b9a0*/  UTMALDG.3D.MULTICAST [UR8], [UR14], UR38, desc[UR6] ;  /* 0x000006080e0073b4 */ /* 0x0001e20008011826 */
[----:B------:R-:W-:-:S02]  /*b9b0*/  UIADD3 UR24, UR18, 0x38100, URZ ;  /* 0x0003810012187890 */ /* 0x000fc4000fffe03f */
[----:B------:R-:W-:Y:S01]  /*b9c0*/  UIADD3 UR16, UR18, 0x40100, URZ ;  /* 0x0004010012107890 */ /* 0x000fe2000fffe03f */
[----:B------:R-:W-:Y:S01]  /*b9d0*/  UMOV UR59, UR11 ;  /* 0x0000000b003b7c82 */ /* 0x000fe20008000000 */
[----:B------:R-:W-:Y:S01]  /*b9e0*/  UMOV UR60, UR12 ;  /* 0x0000000c003c7c82 */ /* 0x000fe20008000000 */
[----:B------:R-:W-:Y:S01]  /*b9f0*/  UMOV UR49, UR9 ;  /* 0x0000000900317c82 */ /* 0x000fe20008000000 */
[----:B------:R-:W-:Y:S01]  /*ba00*/  UMOV UR51, UR11 ;  /* 0x0000000b00337c82 */ /* 0x000fe20008000000 */
[----:B------:R-:W-:Y:S01]  /*ba10*/  UMOV UR52, UR12 ;  /* 0x0000000c00347c82 */ /* 0x000fe20008000000 */
[----:B------:R-:W-:Y:S01]  /*ba20*/  UMOV UR41, UR9 ;  /* 0x0000000900297c82 */ /* 0x000fe20008000000 */
[----:B------:R-:W-:Y:S01]  /*ba30*/  UMOV UR44, UR12 ;  /* 0x0000000c002c7c82 */ /* 0x000fe20008000000 */
[----:B------:R-:W-:Y:S01]  /*ba40*/  UMOV UR43, UR11 ;  /* 0x0000000b002b7c82 */ /* 0x000fe20008000000 */
[----:B------:R1:W-:Y:S01]  /*ba50*/  UTMALDG.3D.MULTICAST [UR56], [UR14], UR38, desc[UR6] ;  /* 0x000006380e0073b4 */ /* 0x0003e20008011826 */
        /* <DEDUP_REMOVED lines=11> */
[----:B0-----:R-:W-:Y:S01]  /*bb10*/  UIADD3 UR8, UR18, 0x48100, URZ ;  /* 0x0004810012087890 */ /* 0x001fe2000fffe03f */
[----:B------:R-:W-:Y:S01]  /*bb20*/  UMOV UR11, UR35 ;  /* 0x00000023000b7c82 */ /* 0x000fe20008000000 */
[----:B------:R1:W-:Y:S01]  /*bb30*/  UTMALDG.3D.MULTICAST [UR40], [UR14], UR38, desc[UR6] ;  /* 0x000006280e0073b4 */ /* 0x0003e20008011826 */
[----:B------:R-:W-:Y:S01]  /*bb40*/  UMOV UR18, UR50 ;  /* 0x0000003200127c82 */ /* 0x000fe20008000000 */
[----:B------:R-:W-:Y:S01]  /*bb50*/  UMOV UR10, UR42 ;  /* 0x0000002a000a7c82 */ /* 0x000fe20008000000 */
[----:B------:R1:W-:Y:S01]  /*bb60*/  UTMALDG.3D [UR32], [UR4], desc[UR6] ;  /* 0x00000620040075b4 */ /* 0x0003e20008011000 */
[----:B------:R1:W-:Y:S01]  /*bb70*/  UTMALDG.3D [UR24], [UR4], desc[UR6] ;  /* 0x00000618040075b4 */ /* 0x0003e20008011000 */
[----:B------:R1:W-:Y:S02]  /*bb80*/  UTMALDG.3D [UR16], [UR4], desc[UR6] ;  /* 0x00000610040075b4 */ /* 0x0003e40008011000 */
[----:B------:R1:W-:Y:S02]  /*bb90*/  UTMALDG.3D [UR8], [UR4], desc[UR6] ;  /* 0x00000608040075b4 */ /* 0x0003e40008011000 */
[----:B-1----:R-:W-:Y:S05]  /*bba0*/  @P1 BRA `(.L_x_302) ;  /* 0xfffffff800b41947 */ /* 0x002fea000383ffff */
.L_x_299:
[----:B------:R-:W-:Y:S05]  /*bbb0*/  BSYNC B1 ;  /* 0x0000000000017941 */ /* 0x000fea0003800000 */
.L_x_298:
[----:B------:R-:W-:Y:S01]  /*bbc0*/  LOP3.LUT P1, RZ, R9, 0xff, RZ, 0xc0, !PT ;  /* 0x000000ff09ff7812 */ /* 0x000fe2000782c0ff */
[C---:B------:R-:W-:Y:S01]  /*bbd0*/  IMAD.IADD R6, R10.reuse, 0x1, R3 ;  /* 0x000000010a067824 */ /* 0x040fe200078e0203 */
[----:B------:R-:W-:Y:S01]  /*bbe0*/  ULDC.64 UR4, c[0x0][0x650] ;  /* 0x0001940000047ab9 */ /* 0x000fe20000000a00 */
[----:B------:R-:W-:Y:S01]  /*bbf0*/  ISETP.GE.U32.AND P2, PT, R10, 0x3, PT ;  /* 0x000000030a00780c */ /* 0x000fe20003f46070 */
[----:B------:R-:W-:Y:S01]  /*bc00*/  BSSY B1, `(.L_x_303) ;  /* 0x000006b000017945 */ /* 0x000fe20003800000 */
[----:B------:R-:W-:Y:S01]  /*bc10*/  IMAD.MOV.U32 R20, RZ, RZ, -0x1 ;  /* 0xffffffffff147424 */ /* 0x000fe200078e00ff */
[----:B------:R-:W-:Y:S01]  /*bc20*/  ISETP.GT.U32.AND P0, PT, R6, 0x2, PT ;  /* 0x000000020600780c */ /* 0x000fe20003f04070 */
[----:B------:R-:W-:Y:S01]  /*bc30*/  IMAD.MOV.U32 R13, RZ, RZ, -0x1 ;  /* 0xffffffffff0d7424 */ /* 0x000fe200078e00ff */
[----:B------:R-:W-:Y:S02]  /*bc40*/  PRMT R9, RZ, 0x7610, R9 ;  /* 0x00007610ff097816 */ /* 0x000fe40000000009 */
[----:B------:R-:W-:-:S03]  /*bc50*/  ISETP.LT.U32.AND P0, PT, R10, 0x3, P0 ;  /* 0x000000030a00780c */ /* 0x000fc60000701070 */
[----:B------:R-:W0:Y:S01]  /*bc60*/  @P1 S2R R11, SR_CgaCtaId ;  /* 0x00000000000b1919 */ /* 0x000e220000008800 */
[----:B------:R-:W-:-:S04]  /*bc70*/  @P1 MOV R4, 0x400 ;  /* 0x0000040000041802 */ /* 0x000fc80000000f00 */
[----:B0-----:R-:W-:Y:S01]  /*bc80*/  @P1 LEA R3, R11, R4, 0x18 ;  /* 0x000000040b031211 */ /* 0x001fe200078ec0ff */
[----:B------:R-:W-:-:S03]  /*bc90*/  IMAD.WIDE.U32 R4, R6, -0x55555555, RZ ;  /* 0xaaaaaaab06047825 */ /* 0x000fc600078e00ff */
[----:B------:R0:W-:Y:S01]  /*bca0*/  @P1 SYNCS.ARRIVE.TRANS64.A1T0 RZ, [R3+URZ+0x48], RZ ;  /* 0x000048ff03ff19a7 */ /* 0x0001e2000810003f */
[----:B------:R-:W-:Y:S02]  /*bcb0*/  IADD3 R16, P1, R16, UR22, RZ ;  /* 0x0000001610107c10 */ /* 0x000fe4000ff3e0ff */
[----:B------:R-:W-:Y:S02]  /*bcc0*/  SHF.R.U32.HI R5, RZ, 0x1, R5 ;  /* 0x00000001ff057819 */ /* 0x000fe40000011605 */
[----:B------:R-:W-:Y:S02]  /*bcd0*/  IADD3.X R17, R17, UR37, RZ, P1, !PT ;  /* 0x0000002511117c10 */ /* 0x000fe40008ffe4ff */
[----:B------:R-:W-:Y:S02]  /*bce0*/  PRMT R4, RZ, 0x7610, R4 ;  /* 0x00007610ff047816 */ /* 0x000fe40000000004 */
[----:B0-----:R-:W-:Y:S02]  /*bcf0*/  SEL R3, RZ, 0x1, !P0 ;  /* 0x00000001ff037807 */ /* 0x001fe40004000000 */
[----:B------:R-:W-:-:S02]  /*bd00*/  ISETP.GE.U32.AND P0, PT, R16, UR4, PT ;  /* 0x0000000410007c0c */ /* 0x000fc4000bf06070 */
[----:B------:R-:W-:Y:S01]  /*bd10*/  LOP3.LUT R0, R0, R3, RZ, 0x3c, !PT ;  /* 0x0000000300007212 */ /* 0x000fe200078e3cff */
[----:B------:R-:W-:Y:S01]  /*bd20*/  IMAD R3, R5, -0x3, R6 ;  /* 0xfffffffd05037824 */ /* 0x000fe200078e0206 */
[----:B------:R-:W-:Y:S01]  /*bd30*/  ISETP.GE.U32.AND.EX P0, PT, R17, UR5, PT, P0 ;  /* 0x0000000511007c0c */ /* 0x000fe2000bf06100 */
[----:B------:R-:W-:Y:S01]  /*bd40*/  IMAD.MOV.U32 R6, RZ, RZ, -0x1 ;  /* 0xffffffffff067424 */ /* 0x000fe200078e00ff */
[----:B------:R-:W-:-:S11]  /*bd50*/  @P2 LOP3.LUT R0, R0, 0x1, R5, 0x78, !PT ;  /* 0x0000000100002812 */ /* 0x000fd600078e7805 */
[----:B------:R-:W-:Y:S05]  /*bd60*/  @P0 BRA `(.L_x_304) ;  /* 0x0000000400500947 */ /* 0x000fea0003800000 */
[----:B------:R-:W0:Y:S01]  /*bd70*/  S2R R15, SR_CTAID.X ;  /* 0x00000000000f7919 */ /* 0x000e220000002500 */
[----:B------:R-:W-:Y:S01]  /*bd80*/  ULDC.64 UR4, c[0x0][0x628] ;  /* 0x00018a0000047ab9 */ /* 0x000fe20000000a00 */
[----:B------:R-:W1:Y:S01]  /*bd90*/  LDC R20, c[0x0][0x144] ;  /* 0x00005100ff147b82 */ /* 0x000e620000000800 */
[----:B------:R-:W-:Y:S01]  /*bda0*/  ISETP.NE.U32.AND P0, PT, RZ, UR4, PT ;  /* 0x00000004ff007c0c */ /* 0x000fe2000bf05070 */
[----:B------:R-:W2:Y:S01]  /*bdb0*/  S2R R13, SR_CTAID.Y ;  /* 0x00000000000d7919 */ /* 0x000ea20000002600 */
[----:B------:R-:W-:Y:S01]  /*bdc0*/  ULDC UR7, c[0x0][0x630] ;  /* 0x00018c0000077ab9 */ /* 0x000fe20000000800 */
[----:B------:R-:W-:Y:S01]  /*bdd0*/  ULDC UR8, c[0x0][0x150] ;  /* 0x0000540000087ab9 */ /* 0x000fe20000000800 */
[----:B------:R-:W-:Y:S01]  /*bde0*/  ISETP.NE.AND.EX P0, PT, RZ, UR5, PT, P0 ;  /* 0x00000005ff007c0c */ /* 0x000fe2000bf05300 */
[----:B------:R-:W-:Y:S02]  /*bdf0*/  IMAD.MOV.U32 R4, RZ, RZ, R16 ;  /* 0x000000ffff047224 */ /* 0x000fe400078e0010 */
[----:B------:R-:W-:Y:S01]  /*be00*/  IMAD.MOV.U32 R5, RZ, RZ, R17 ;  /* 0x000000ffff057224 */ /* 0x000fe200078e0011 */
[----:B0-----:R-:W-:-:S09]  /*be10*/  I2FP.F32.U32 R22, R15 ;  /* 0x0000000f00167245 */ /* 0x001fd20000201000 */
[----:B------:R-:W-:Y:S05]  /*be20*/  @!P0 BRA `(.L_x_305) ;  /* 0x0000000000288947 */ /* 0x000fea0003800000 */
[----:B------:R-:W-:Y:S02]  /*be30*/  ULDC UR6, c[0x0][0x634] ;  /* 0x00018d0000067ab9 */ /* 0x000fe40000000800 */
[----:B------:R-:W-:-:S05]  /*be40*/  IADD3 R5, P0, R16, UR6, RZ ;  /* 0x0000000610057c10 */ /* 0x000fca000ff1e0ff */
[----:B------:R-:W-:-:S04]  /*be50*/  IMAD.X R21, RZ, RZ, R17, P0 ;  /* 0x000000ffff157224 */ /* 0x000fc800000e0611 */
[----:B------:R-:W-:-:S04]  /*be60*/  IMAD.WIDE.U32 R6, R21, UR4, RZ ;  /* 0x0000000415067c25 */ /* 0x000fc8000f8e00ff */
[----:B------:R-:W-:-:S04]  /*be70*/  IMAD.WIDE.U32 R6, P0, R5, UR5, R6 ;  /* 0x0000000505067c25 */ /* 0x000fc8000f800006 */
[----:B------:R-:W-:-:S04]  /*be80*/  IMAD.WIDE.U32 R4, R5, UR4, RZ ;  /* 0x0000000405047c25 */ /* 0x000fc8000f8e00ff */
[----:B------:R-:W-:Y:S01]  /*be90*/  IMAD.MOV.U32 R4, RZ, RZ, R7 ;  /* 0x000000ffff047224 */ /* 0x000fe200078e0007 */
[----:B------:R-:W-:Y:S01]  /*bea0*/  IADD3 RZ, P1, R5, R6, RZ ;  /* 0x0000000605ff7210 */ /* 0x000fe20007f3e0ff */
[----:B------:R-:W-:-:S04]  /*beb0*/  IMAD.X R5, RZ, RZ, RZ, P0 ;  /* 0x000000ffff057224 */ /* 0x000fc800000e06ff */
[----:B------:R-:W-:-:S08]  /*bec0*/  IMAD.WIDE.U32.X R4, R21, UR5, R4, P1 ;  /* 0x0000000515047c25 */ /* 0x000fd000088e0404 */
.L_x_305:
[----:B------:R-:W-:Y:S01]  /*bed0*/  FMUL R22, R22, UR8 ;  /* 0x0000000816167c20 */ /* 0x000fe20008400000 */
[--C-:B------:R-:W-:Y:S01]  /*bee0*/  SHF.R.U64 R14, R4, UR7, R5.reuse ;  /* 0x00000007040e7c19 */ /* 0x100fe20008001205 */
[----:B------:R-:W-:Y:S01]  /*bef0*/  ULDC.64 UR4, c[0x0][0x620] ;  /* 0x0001880000047ab9 */ /* 0x000fe20000000a00 */
[----:B------:R-:W-:Y:S01]  /*bf00*/  SHF.R.U32.HI R4, RZ, UR7, R5 ;  /* 0x00000007ff047c19 */ /* 0x000fe20008011605 */
[----:B------:R-:W-:Y:S01]  /*bf10*/  ULDC.64 UR6, c[0x0][0x640] ;  /* 0x0001900000067ab9 */ /* 0x000fe20000000a00 */
[----:B------:R-:W-:Y:S01]  /*bf20*/  IADD3 R5, P0, RZ, -R14, RZ ;  /* 0x8000000eff057210 */ /* 0x000fe20007f1e0ff */
[----:B------:R-:W0:Y:S04]  /*bf30*/  F2I.U32.TRUNC.NTZ R22, R22 ;  /* 0x0000001600167305 */ /* 0x000e28000020f000 */
[----:B------:R-:W-:Y:S01]  /*bf40*/  IMAD.X R4, RZ, RZ, ~R4, P0 ;  /* 0x000000ffff047224 */ /* 0x000fe200000e0e04 */
[----:B------:R-:W-:-:S03]  /*bf50*/  ISETP.NE.U32.AND P0, PT, RZ, UR6, PT ;  /* 0x00000006ff007c0c */ /* 0x000fc6000bf05070 */
[----:B------:R-:W-:Y:S01]  /*bf60*/  IMAD R4, R4, UR4, RZ ;  /* 0x0000000404047c24 */ /* 0x000fe2000f8e02ff */
[----:B------:R-:W-:-:S03]  /*bf70*/  ISETP.NE.AND.EX P0, PT, RZ, UR7, PT, P0 ;  /* 0x00000007ff007c0c */ /* 0x000fc6000bf05300 */
[C---:B------:R-:W-:Y:S01]  /*bf80*/  IMAD R7, R5.reuse, UR5, R4 ;  /* 0x0000000505077c24 */ /* 0x040fe2000f8e0204 */
[----:B------:R-:W-:Y:S01]  /*bf90*/  ULDC UR5, c[0x0][0x154] ;  /* 0x0000550000057ab9 */ /* 0x000fe20000000800 */
[----:B------:R-:W-:Y:S01]  /*bfa0*/  IMAD.WIDE.U32 R4, R5, UR4, R16 ;  /* 0x0000000405047c25 */ /* 0x000fe2000f8e0010 */
[----:B------:R-:W-:-:S03]  /*bfb0*/  ULDC UR4, c[0x0][0x618] ;  /* 0x0001860000047ab9 */ /* 0x000fc60000000800 */
[----:B0-----:R-:W-:Y:S02]  /*bfc0*/  IMAD.MOV R6, RZ, RZ, -R22 ;  /* 0x000000ffff067224 */ /* 0x001fe400078e0a16 */
[----:B------:R-:W-:Y:S02]  /*bfd0*/  IMAD.IADD R5, R5, 0x1, R7 ;  /* 0x0000000105057824 */ /* 0x000fe400078e0207 */
[----:B-1----:R-:W-:Y:S01]  /*bfe0*/  IMAD R15, R20, R6, R15 ;  /* 0x00000006140f7224 */ /* 0x002fe200078e020f */
[----:B--2---:R-:W-:Y:S01]  /*bff0*/  I2FP.F32.U32 R6, R13 ;  /* 0x0000000d00067245 */ /* 0x004fe20000201000 */
[----:B------:R-:W0:Y:S01]  /*c000*/  LDC R20, c[0x0][0x148] ;  /* 0x00005200ff147b82 */ /* 0x000e220000000800 */
[--C-:B------:R-:W-:Y:S02]  /*c010*/  SHF.R.U64 R21, R4, UR4, R5.reuse ;  /* 0x0000000404157c19 */ /* 0x100fe40008001205 */
[----:B------:R-:W-:Y:S01]  /*c020*/  SHF.R.U32.HI R4, RZ, UR4, R5 ;  /* 0x00000004ff047c19 */ /* 0x000fe20008011605 */
[----:B------:R-:W-:Y:S01]  /*c030*/  FMUL R6, R6, UR5 ;  /* 0x0000000506067c20 */ /* 0x000fe20008400000 */
[----:B------:R-:W-:-:S02]  /*c040*/  ULDC UR4, c[0x0][0x608] ;  /* 0x0001820000047ab9 */ /* 0x000fc40000000800 */
[--C-:B------:R-:W-:Y:S01]  /*c050*/  SHF.R.U64 R23, R21, UR4, R4.reuse ;  /* 0x0000000415177c19 */ /* 0x100fe20008001204 */
[----:B------:R1:W2:Y:S01]  /*c060*/  F2I.U32.TRUNC.NTZ R24, R6 ;  /* 0x0000000600187305 */ /* 0x0002a2000020f000 */
[----:B------:R-:W-:Y:S01]  /*c070*/  SHF.R.U32.HI R4, RZ, UR4, R4 ;  /* 0x00000004ff047c19 */ /* 0x000fe20008011604 */
[----:B------:R-:W-:-:S03]  /*c080*/  ULDC UR4, c[0x0][0x658] ;  /* 0x0001960000047ab9 */ /* 0x000fc60000000800 */
[--C-:B------:R-:W-:Y:S02]  /*c090*/  SHF.R.U64 R22, R23, UR4, R4.reuse ;  /* 0x0000000417167c19 */ /* 0x100fe40008001204 */
[----:B------:R-:W-:-:S03]  /*c0a0*/  SHF.R.U32.HI R25, RZ, UR4, R4 ;  /* 0x00000004ff197c19 */ /* 0x000fc60008011604 */
[----:B------:R-:W-:Y:S02]  /*c0b0*/  IMAD.MOV.U32 R4, RZ, RZ, R22 ;  /* 0x000000ffff047224 */ /* 0x000fe400078e0016 */
[----:B------:R-:W-:Y:S01]  /*c0c0*/  IMAD.MOV.U32 R5, RZ, RZ, R25 ;  /* 0x000000ffff057224 */ /* 0x000fe200078e0019 */
[----:B-1----:R-:W-:Y:S06]  /*c0d0*/  @!P0 BRA `(.L_x_306) ;  /* 0x0000000000288947 */ /* 0x002fec0003800000 */
        /* <DEDUP_REMOVED lines=10> */
.L_x_306:
[----:B------:R-:W-:Y:S01]  /*c180*/  ISETP.NE.AND P0, PT, R2, 0x1, PT ;  /* 0x000000010200780c */ /* 0x000fe20003f05270 */
[----:B------:R-:W-:Y:S01]  /*c190*/  ULDC UR4, c[0x0][0x648] ;  /* 0x0001920000047ab9 */ /* 0x000fe20000000800 */
[----:B------:R-:W-:Y:S01]  /*c1a0*/  LOP3.LUT R23, R23, UR29, RZ, 0xc0, !PT ;  /* 0x0000001d17177c12 */ /* 0x000fe2000f8ec0ff */
[----:B--2---:R-:W-:Y:S01]  /*c1b0*/  IMAD.MOV R24, RZ, RZ, -R24 ;  /* 0x000000ffff187224 */ /* 0x004fe200078e0a18 */
[----:B------:R-:W-:Y:S01]  /*c1c0*/  SHF.R.U64 R4, R4, UR4, R5 ;  /* 0x0000000404047c19 */ /* 0x000fe20008001205 */
[----:B------:R-:W-:Y:S01]  /*c1d0*/  ULDC UR4, c[0x0][0x638] ;  /* 0x00018e0000047ab9 */ /* 0x000fe20000000800 */
[----:B------:R-:W-:Y:S01]  /*c1e0*/  LOP3.LUT R21, R21, UR13, RZ, 0xc0, !PT ;  /* 0x0000000d15157c12 */ /* 0x000fe2000f8ec0ff */
[----:B------:R-:W-:Y:S01]  /*c1f0*/  ULDC UR5, c[0x0][0x610] ;  /* 0x0001840000057ab9 */ /* 0x000fe20000000800 */
[----:B------:R-:W-:Y:S02]  /*c200*/  IMAD.MOV.U32 R6, RZ, RZ, R14 ;  /* 0x000000ffff067224 */ /* 0x000fe400078e000e */
[----:B------:R-:W-:-:S02]  /*c210*/  IMAD.MOV R5, RZ, RZ, -R4 ;  /* 0x000000ffff057224 */ /* 0x000fc400078e0a04 */
[----:B------:R-:W-:Y:S02]  /*c220*/  IMAD R4, R4, UR21, R23 ;  /* 0x0000001504047c24 */ /* 0x000fe4000f8e0217 */
[----:B0-----:R-:W-:Y:S02]  /*c230*/  @P0 IMAD R15, R20, R24, R13 ;  /* 0x00000018140f0224 */ /* 0x001fe400078e020d */
[----:B------:R-:W-:Y:S01]  /*c240*/  IMAD R22, R5, UR4, R22 ;  /* 0x0000000405167c24 */ /* 0x000fe2000f8e0216 */
[----:B------:R-:W-:Y:S01]  /*c250*/  ULDC UR4, c[0x0][0x600] ;  /* 0x0001800000047ab9 */ /* 0x000fe20000000800 */
[----:B------:R-:W-:Y:S02]  /*c260*/  IMAD R15, R4, UR5, R15 ;  /* 0x00000005040f7c24 */ /* 0x000fe4000f8e020f */
[----:B------:R-:W-:Y:S02]  /*c270*/  IMAD R22, R22, UR4, R21 ;  /* 0x0000000416167c24 */ /* 0x000fe4000f8e0215 */
[----:B------:R-:W-:-:S03]  /*c280*/  IMAD.MOV.U32 R4, RZ, RZ, 0x1 ;  /* 0x00000001ff047424 */ /* 0x000fc600078e00ff */
[----:B------:R-:W-:Y:S02]  /*c290*/  SEL R13, R22, R15, !P0 ;  /* 0x0000000f160d7207 */ /* 0x000fe40004000000 */
[----:B------:R-:W-:-:S07]  /*c2a0*/  SEL R20, R15, R22, !P0 ;  /* 0x000000160f147207 */ /* 0x000fce0004000000 */
.L_x_304:
[----:B------:R-:W-:Y:S05]  /*c2b0*/  BSYNC B1 ;  /* 0x0000000000017941 */ /* 0x000fea0003800000 */
.L_x_303:
[----:B------:R-:W-:-:S13]  /*c2c0*/  LOP3.LUT P0, RZ, R4, 0xff, RZ, 0xc0, !PT ;  /* 0x000000ff04ff7812 */ /* 0x000fda000780c0ff */
[----:B------:R-:W-:Y:S05]  /*c2d0*/  @P0 BRA `(.L_x_307) ;  /* 0xfffffff000b00947 */ /* 0x000fea000383ffff */
[----:B------:R-:W-:Y:S05]  /*c2e0*/  BSYNC B0 ;  /* 0x0000000000007941 */ /* 0x000fea0003800000 */
.L_x_296:
[----:B------:R-:W-:-:S03]  /*c2f0*/  UMOV UR4, 0xffffffff ;  /* 0xffffffff00047882 */ /* 0x000fc60000000000 */
[----:B------:R-:W-:Y:S05]  /*c300*/  BRA.DIV UR4, `(.L_x_308) ;  /* 0x0000000204f07947 */ /* 0x000fea000b800000 */
[----:B------:R-:W-:-:S13]  /*c310*/  ELECT P6, URZ, PT ;  /* 0x00000000003f782f */ /* 0x000fda00038c0000 */
.L_x_321:
[----:B------:R-:W-:Y:S04]  /*c320*/  BSSY B0, `(.L_x_309) ;  /* 0x0000022000007945 */ /* 0x000fe80003800000 */
[----:B------:R-:W-:Y:S05]  /*c330*/  @!P6 BRA `(.L_x_310) ;  /* 0x000000000080e947 */ /* 0x000fea0003800000 */
[----:B------:R-:W-:-:S04]  /*c340*/  LOP3.LUT R19, R19, 0x2, RZ, 0xfc, !PT ;  /* 0x0000000213137812 */ /* 0x000fc800078efcff */
[----:B------:R-:W-:-:S13]  /*c350*/  ISETP.NE.AND P0, PT, R19, 0x3, PT ;  /* 0x000000031300780c */ /* 0x000fda0003f05270 */
[----:B------:R-:W-:Y:S05]  /*c360*/  @!P0 BRA `(.L_x_311) ;  /* 0x0000000000048947 */ /* 0x000fea0003800000 */
[----:B------:R-:W-:Y:S01]  /*c370*/  BPT.TRAP 0x1 ;  /* 0x000000040000795c */ /* 0x000fe20000300000 */
.L_x_311:
[----:B------:R-:W0:Y:S01]  /*c380*/  S2R R5, SR_CgaCtaId ;  /* 0x0000000000057919 */ /* 0x000e220000008800 */
[----:B------:R-:W-:Y:S02]  /*c390*/  MOV R2, 0x400 ;  /* 0x0000040000027802 */ /* 0x000fe40000000f00 */
[----:B------:R-:W-:Y:S02]  /*c3a0*/  SHF.L.U32 R4, R0, 0x1f, RZ ;  /* 0x0000001f00047819 */ /* 0x000fe400000006ff */
[----:B0-----:R-:W-:-:S05]  /*c3b0*/  LEA R2, R5, R2, 0x18 ;  /* 0x0000000205027211 */ /* 0x001fca00078ec0ff */
[----:B------:R-:W-:-:S04]  /*c3c0*/  VIADD R2, R2, 0x18 ;  /* 0x0000001802027836 */ /* 0x000fc80000000000 */
[C---:B------:R-:W-:Y:S02]  /*c3d0*/  IMAD R7, R3.reuse, 0x8, R2 ;  /* 0x0000000803077824 */ /* 0x040fe400078e0202 */
[----:B------:R-:W-:Y:S02]  /*c3e0*/  VIADD R3, R3, 0x1 ;  /* 0x0000000103037836 */ /* 0x000fe40000000000 */
[----:B------:R-:W0:Y:S03]  /*c3f0*/  SYNCS.PHASECHK.TRANS64.TRYWAIT P0, [R7+URZ], R4 ;  /* 0x00000004070075a7 */ /* 0x000e26000800017f */
[----:B------:R-:W-:-:S04]  /*c400*/  ISETP.NE.AND P1, PT, R3, 0x3, PT ;  /* 0x000000030300780c */ /* 0x000fc80003f25270 */
[----:B------:R-:W-:Y:S02]  /*c410*/  SEL R5, RZ, 0x1, P1 ;  /* 0x00000001ff057807 */ /* 0x000fe40000800000 */
[----:B------:R-:W-:Y:S02]  /*c420*/  SEL R3, R3, RZ, P1 ;  /* 0x000000ff03037207 */ /* 0x000fe40000800000 */
[----:B------:R-:W-:-:S03]  /*c430*/  LOP3.LUT R9, R0, R5, RZ, 0x3c, !PT ;  /* 0x0000000500097212 */ /* 0x000fc600078e3cff */
[----:B------:R-:W-:Y:S01]  /*c440*/  IMAD R6, R3, 0x8, R2 ;  /* 0x0000000803067824 */ /* 0x000fe200078e0202 */
[----:B------:R-:W-:Y:S01]  /*c450*/  SHF.L.U32 R5, R9, 0x1f, RZ ;  /* 0x0000001f09057819 */ /* 0x000fe200000006ff */
[----:B0-----:R-:W-:Y:S06]  /*c460*/  @!P0 BRA `(.L_x_312) ;  /* 0x0000000000b88947 */ /* 0x001fec0003800000 */
.L_x_322:
[----:B------:R-:W1:Y:S01]  /*c470*/  SYNCS.PHASECHK.TRANS64.TRYWAIT P0, [R6+URZ], R5 ;  /* 0x00000005060075a7 */ /* 0x000e62000800017f */
[----:B------:R-:W-:-:S05]  /*c480*/  VIADD R0, R3, 0x1 ;  /* 0x0000000103007836 */ /* 0x000fca0000000000 */
[----:B------:R-:W-:-:S04]  /*c490*/  ISETP.NE.AND P1, PT, R0, 0x3, PT ;  /* 0x000000030000780c */ /* 0x000fc80003f25270 */
[----:B0-----:R-:W-:Y:S02]  /*c4a0*/  SEL R4, RZ, 0x1, P1 ;  /* 0x00000001ff047807 */ /* 0x001fe40000800000 */
[----:B------:R-:W-:Y:S02]  /*c4b0*/  SEL R3, R0, RZ, P1 ;  /* 0x000000ff00037207 */ /* 0x000fe40000800000 */
[----:B------:R-:W-:Y:S01]  /*c4c0*/  LOP3.LUT R0, R9, R4, RZ, 0x3c, !PT ;  /* 0x0000000409007212 */ /* 0x000fe200078e3cff */
[----:B-1----:R-:W-:Y:S06]  /*c4d0*/  @!P0 BRA `(.L_x_313) ;  /* 0x0000000000b08947 */ /* 0x002fec0003800000 */
.L_x_323:
[----:B------:R-:W-:Y:S01]  /*c4e0*/  IMAD R3, R3, 0x8, R2 ;  /* 0x0000000803037824 */ /* 0x000fe200078e0202 */
[----:B------:R-:W-:-:S07]  /*c4f0*/  SHF.L.U32 R0, R0, 0x1f, RZ ;  /* 0x0000001f00007819 */ /* 0x000fce00000006ff */
.L_x_314:
[----:B-1----:R1:W2:Y:S02]  /*c500*/  SYNCS.PHASECHK.TRANS64.TRYWAIT P0, [R3+URZ], R0 ;  /* 0x00000000030075a7 */ /* 0x0022a4000800017f */
[----:B--2---:R-:W-:Y:S05]  /*c510*/  @!P0 NANOSLEEP.SYNCS 0x989680 ;  /* 0x009896800000895d */ /* 0x004fea0003900000 */
[----:B------:R-:W2:Y:S02]  /*c520*/  @!P0 SYNCS.PHASECHK.TRANS64 P0, [R3+URZ], R0 ;  /* 0x00000000030085a7 */ /* 0x000ea4000800007f */
[----:B--2---:R-:W-:Y:S05]  /*c530*/  @!P0 BRA `(.L_x_314) ;  /* 0xfffffffc00f08947 */ /* 0x004fea000383ffff */
.L_x_310:
[----:B------:R-:W-:Y:S05]  /*c540*/  BSYNC B0 ;  /* 0x0000000000007941 */ /* 0x000fea0003800000 */
.L_x_309:
[----:B------:R-:W-:Y:S05]  /*c550*/  EXIT ;  /* 0x000000000000794d */ /* 0x000fea0003800000 */
.L_x_21:
[----:B---3--:R3:W4:Y:S02]  /*c560*/  SYNCS.PHASECHK.TRANS64.TRYWAIT P1, [R3+URZ], R0 ;  /* 0x00000000030075a7 */ /* 0x008724000802017f */
[----:B----4-:R-:W-:Y:S05]  /*c570*/  @!P1 NANOSLEEP.SYNCS 0x989680 ;  /* 0x009896800000995d */ /* 0x010fea0003900000 */
[----:B------:R-:W4:Y:S02]  /*c580*/  @!P1 SYNCS.PHASECHK.TRANS64 P1, [R3+URZ], R0 ;  /* 0x00000000030095a7 */ /* 0x000f24000802007f */
[----:B----4-:R-:W-:Y:S05]  /*c590*/  @!P1 BRA `(.L_x_21) ;  /* 0xfffffffc00f09947 */ /* 0x010fea000383ffff */
[----:B------:R-:W-:Y:S05]  /*c5a0*/  BRA `(.L_x_20) ;  /* 0xffffff4c00b87947 */ /* 0x000fea000383ffff */
.L_x_26:
[----:B-1----:R1:W2:Y:S02]  /*c5b0*/  SYNCS.PHASECHK.TRANS64.TRYWAIT P1, [R5+URZ], R4 ;  /* 0x00000004050075a7 */ /* 0x0022a4000802017f */
[----:B--2---:R-:W-:Y:S05]  /*c5c0*/  @!P1 NANOSLEEP.SYNCS 0x989680 ;  /* 0x009896800000995d */ /* 0x004fea0003900000 */
[----:B------:R-:W2:Y:S02]  /*c5d0*/  @!P1 SYNCS.PHASECHK.TRANS64 P1, [R5+URZ], R4 ;  /* 0x00000004050095a7 */ /* 0x000ea4000802007f */
[----:B--2---:R-:W-:Y:S05]  /*c5e0*/  @!P1 BRA `(.L_x_26) ;  /* 0xfffffffc00f09947 */ /* 0x004fea000383ffff */
[----:B------:R-:W-:Y:S05]  /*c5f0*/  BRA `(.L_x_25) ;  /* 0xffffff5800307947 */ /* 0x000fea000383ffff */
.L_x_297:
[----:B------:R-:W-:Y:S01]  /*c600*/  BSSY B1, `(.L_x_315) ;  /* 0x0000006000017945 */ /* 0x000fe20003800000 */
[----:B------:R-:W-:-:S07]  /*c610*/  IMAD.MOV.U32 R15, RZ, RZ, -0x1 ;  /* 0xffffffffff0f7424 */ /* 0x000fce00078e00ff */
[----:B------:R-:W-:Y:S05]  /*c620*/  WARPSYNC.COLLECTIVE R15, `(.L_x_316) ;  /* 0x000000000f0c7348 */ /* 0x000fea0003c00000 */
[----:B------:R-:W-:Y:S02]  /*c630*/  ELECT P6, UR62, PT ;  /* 0x00000000003e782f */ /* 0x000fe400038c0000 */
[----:B------:R-:W-:Y:S01]  /*c640*/  MOV R14, UR62 ;  /* 0x0000003e000e7c02 */ /* 0x000fe20008000f00 */
[----:B------:R-:W-:Y:S10]  /*c650*/  ENDCOLLECTIVE ;  /* 0x000000000000791b */ /* 0x000ff40003800000 */
.L_x_316:
[----:B------:R-:W-:Y:S05]  /*c660*/  BSYNC B1 ;  /* 0x0000000000017941 */ /* 0x000fea0003800000 */
.L_x_315:
[----:B------:R-:W-:Y:S05]  /*c670*/  BRA `(.L_x_317) ;  /* 0xffffffec00d47947 */ /* 0x000fea000383ffff */
.L_x_300:
[----:B0-----:R0:W1:Y:S02]  /*c680*/  SYNCS.PHASECHK.TRANS64.TRYWAIT P0, [R20+URZ+0x18], R7 ;  /* 0x00001807140075a7 */ /* 0x001064000800017f */
[----:B-1----:R-:W-:Y:S05]  /*c690*/  @!P0 NANOSLEEP.SYNCS 0x989680 ;  /* 0x009896800000895d */ /* 0x002fea0003900000 */
[----:B------:R-:W1:Y:S02]  /*c6a0*/  @!P0 SYNCS.PHASECHK.TRANS64 P0, [R20+URZ+0x18], R7 ;  /* 0x00001807140085a7 */ /* 0x000e64000800007f */
[----:B-1----:R-:W-:Y:S05]  /*c6b0*/  @!P0 BRA `(.L_x_300) ;  /* 0xfffffffc00f08947 */ /* 0x002fea000383ffff */
[----:B------:R-:W-:Y:S05]  /*c6c0*/  BRA `(.L_x_318) ;  /* 0xfffffff000147947 */ /* 0x000fea000383ffff */
.L_x_308:
[----:B------:R-:W-:Y:S01]  /*c6d0*/  BSSY B0, `(.L_x_319) ;  /* 0x0000006000007945 */ /* 0x000fe20003800000 */
[----:B------:R-:W-:-:S07]  /*c6e0*/  IMAD.MOV.U32 R15, RZ, RZ, -0x1 ;  /* 0xffffffffff0f7424 */ /* 0x000fce00078e00ff */
[----:B------:R-:W-:Y:S05]  /*c6f0*/  WARPSYNC.COLLECTIVE R15, `(.L_x_320) ;  /* 0x000000000f0c7348 */ /* 0x000fea0003c00000 */
[----:B------:R-:W-:Y:S02]  /*c700*/  ELECT P6, UR62, PT ;  /* 0x00000000003e782f */ /* 0x000fe400038c0000 */
[----:B------:R-:W-:Y:S01]  /*c710*/  MOV R14, UR62 ;  /* 0x0000003e000e7c02 */ /* 0x000fe20008000f00 */
[----:B------:R-:W-:Y:S10]  /*c720*/  ENDCOLLECTIVE ;  /* 0x000000000000791b */ /* 0x000ff40003800000 */
.L_x_320:
[----:B------:R-:W-:Y:S05]  /*c730*/  BSYNC B0 ;  /* 0x0000000000007941 */ /* 0x000fea0003800000 */
.L_x_319:
[----:B------:R-:W-:Y:S05]  /*c740*/  BRA `(.L_x_321) ;  /* 0xfffffff800f47947 */ /* 0x000fea000383ffff */
.L_x_312:
[----:B0-----:R0:W1:Y:S02]  /*c750*/  SYNCS.PHASECHK.TRANS64.TRYWAIT P0, [R7+URZ], R4 ;  /* 0x00000004070075a7 */ /* 0x001064000800017f */
[----:B-1----:R-:W-:Y:S05]  /*c760*/  @!P0 NANOSLEEP.SYNCS 0x989680 ;  /* 0x009896800000895d */ /* 0x002fea0003900000 */
[----:B------:R-:W1:Y:S02]  /*c770*/  @!P0 SYNCS.PHASECHK.TRANS64 P0, [R7+URZ], R4 ;  /* 0x00000004070085a7 */ /* 0x000e64000800007f */
[----:B-1----:R-:W-:Y:S05]  /*c780*/  @!P0 BRA `(.L_x_312) ;  /* 0xfffffffc00f08947 */ /* 0x002fea000383ffff */
[----:B------:R-:W-:Y:S05]  /*c790*/  BRA `(.L_x_322) ;  /* 0xfffffffc00347947 */ /* 0x000fea000383ffff */
.L_x_313:
[----:B0-----:R0:W1:Y:S02]  /*c7a0*/  SYNCS.PHASECHK.TRANS64.TRYWAIT P0, [R6+URZ], R5 ;  /* 0x00000005060075a7 */ /* 0x001064000800017f */
[----:B-1----:R-:W-:Y:S05]  /*c7b0*/  @!P0 NANOSLEEP.SYNCS 0x989680 ;  /* 0x009896800000895d */ /* 0x002fea0003900000 */
[----:B------:R-:W1:Y:S02]  /*c7c0*/  @!P0 SYNCS.PHASECHK.TRANS64 P0, [R6+URZ], R5 ;  /* 0x00000005060085a7 */ /* 0x000e64000800007f */
[----:B-1----:R-:W-:Y:S05]  /*c7d0*/  @!P0 BRA `(.L_x_313) ;  /* 0xfffffffc00f08947 */ /* 0x002fea000383ffff */
[----:B------:R-:W-:Y:S05]  /*c7e0*/  BRA `(.L_x_323) ;  /* 0xfffffffc003c7947 */ /* 0x000fea000383ffff */
.L_x_324:
[----:B------:R-:W-:-:S00]  /*c7f0*/  BRA `(.L_x_324) ;  /* 0xfffffffc00fc7947 */ /* 0x000fc0000383ffff */
[----:B------:R-:W-:-:S00]  /*c800*/  NOP ;  /* 0x0000000000007918 */ /* 0x000fc00000000000 */
[----:B------:R-:W-:-:S00]  /*c810*/  NOP ;  /* 0x0000000000007918 */ /* 0x000fc00000000000 */
[----:B------:R-:W-:-:S00]  /*c820*/  NOP ;  /* 0x0000000000007918 */ /* 0x000fc00000000000 */
[----:B------:R-:W-:-:S00]  /*c830*/  NOP ;  /* 0x0000000000007918 */ /* 0x000fc00000000000 */
[----:B------:R-:W-:-:S00]  /*c840*/  NOP ;  /* 0x0000000000007918 */ /* 0x000fc00000000000 */
[----:B------:R-:W-:-:S00]  /*c850*/  NOP ;  /* 0x0000000000007918 */ /* 0x000fc00000000000 */
[----:B------:R-:W-:-:S00]  /*c860*/  NOP ;  /* 0x0000000000007918 */ /* 0x000fc00000000000 */
[----:B------:R-:W-:-:S00]  /*c870*/  NOP ;  /* 0x0000000000007918 */ /* 0x000fc00000000000 */
.L_x_325:


//--------------------- .nv.global.init           --------------------------
	.section	.nv.global.init,"aw",@progbits
.nv.global.init:
	.type		$str$22,@object
	.size		$str$22,($str$23 - $str$22)
$str$22:
        /*0000*/ 	.byte	0x6b, 0x5f, 0x74, 0x69, 0x6c, 0x65, 0x5f, 0x63, 0x6f, 0x75, 0x6e, 0x74, 0x20, 0x3e, 0x3d, 0x20
        /*0010*/ 	.byte	0x31, 0x00
	.type		$str$23,@object
	.size		$str$23,(__unnamed_1 - $str$23)
$str$23:
        /*0012*/ 	.byte	0x2f, 0x74, 0x6d, 0x70, 0x2f, 0x63, 0x75, 0x74, 0x6c, 0x61, 0x73, 0x73, 0x5f, 0x73, 0x77, 0x65
        /*0022*/ 	.byte	0x65, 0x70, 0x5f, 0x73, 0x72, 0x63, 0x2f, 0x69, 0x6e, 0x63, 0x6c, 0x75, 0x64, 0x65, 0x2f, 0x63
        /*0032*/ 	.byte	0x75, 0x74, 0x6c, 0x61, 0x73, 0x73, 0x2f, 0x67, 0x65, 0x6d, 0x6d, 0x2f, 0x63, 0x6f, 0x6c, 0x6c
        /*0042*/ 	.byte	0x65, 0x63, 0x74, 0x69, 0x76, 0x65, 0x2f, 0x73, 0x6d, 0x39, 0x30, 0x5f, 0x6d, 0x6d, 0x61, 0x5f
        /*0052*/ 	.byte	0x74, 0x6d, 0x61, 0x5f, 0x67, 0x6d, 0x6d, 0x61, 0x5f, 0x73, 0x73, 0x5f, 0x77, 0x61, 0x72, 0x70
        /*0062*/ 	.byte	0x73, 0x70, 0x65, 0x63, 0x69, 0x61, 0x6c, 0x69, 0x7a, 0x65, 0x64, 0x2e, 0x68, 0x70, 0x70, 0x00
	.type		__unnamed_1,@object
	.size		__unnamed_1,(.L_0 - __unnamed_1)
__unnamed_1:
        /*0072*/ 	.byte	0x76, 0x6f, 0x69, 0x64, 0x20, 0x63, 0x75, 0x74, 0x6c, 0x61, 0x73, 0x73, 0x3a, 0x3a, 0x67, 0x65
        /* <DEDUP_REMOVED lines=177> */
        /*0b92*/ 	.byte	0x3a, 0x69, 0x64, 0x65, 0x6e, 0x74, 0x69, 0x74, 0x79, 0x5d, 0x00
.L_0:


//--------------------- .nv.shared._ZN7cutlass13device_kernelINS_4gemm6kernel13GemmUniversalIN4cute5tupleIJiiiiEEENS1_10collective13CollectiveMmaINS1_34MainloopSm90TmaGmmaWarpSpecializedILi3ENS5_IJNS4_1CILi1EEENSA_ILi2EEESB_EEENS1_35KernelTmaWarpSpecializedCooperativeEEENS5_IJNSA_ILi128EEENSA_ILi256EEESG_EEENS_10tfloat32_tENS5_IJlSB_lEEESJ_SK_NS4_8TiledMMAINS4_8MMA_AtomIJNS4_4SM904GMMA30MMA_64x256x8_F32TF32TF32_SS_TNILNSO_7ScaleInE1ELSQ_1EEEEEENS4_6LayoutINS5_IJSC_SB_SB_EEENS5_IJSB_NSA_ILi0EEESV_EEEEENS5_IJNS4_10UnderscoreESY_SY_EEEEENS4_23SM90_TMA_LOAD_MULTICASTENS4_14ComposedLayoutINS4_7SwizzleILi3ELi4ELi3EEENS4_18smem_ptr_flag_bitsILi32EEENST_INS5_IJNSA_ILi8EEENSA_ILi32EEEEEENS5_IJS18_SB_EEEEEEEvNS4_8identityENS4_13SM90_TMA_LOADES1C_vS1D_EENS_8epilogue10collective6detail29Sm90TmaWarpSpecializedAdapterINS1H_15DefaultEpilogueISJ_SK_SK_NS1G_6thread17LinearCombinationISJ_Li1EffLNS1L_9ScaleType4KindE0ELNS_15FloatRoundStyleE2ESJ_EENS1_15EpilogueDefaultEEEEEvvEEEEvNT_6ParamsE --------------------------
	.section	.nv.shared._ZN7cutlass13device_kernelINS_4gemm6kernel13GemmUniversalIN4cute5tupleIJiiiiEEENS1_10collective13CollectiveMmaINS1_34MainloopSm90TmaGmmaWarpSpecializedILi3ENS5_IJNS4_1CILi1EEENSA_ILi2EEESB_EEENS1_35KernelTmaWarpSpecializedCooperativeEEENS5_IJNSA_ILi128EEENSA_ILi256EEESG_EEENS_10tfloat32_tENS5_IJlSB_lEEESJ_SK_NS4_8TiledMMAINS4_8MMA_AtomIJNS4_4SM904GMMA30MMA_64x256x8_F32TF32TF32_SS_TNILNSO_7ScaleInE1ELSQ_1EEEEEENS4_6LayoutINS5_IJSC_SB_SB_EEENS5_IJSB_NSA_ILi0EEESV_EEEEENS5_IJNS4_10UnderscoreESY_SY_EEEEENS4_23SM90_TMA_LOAD_MULTICASTENS4_14ComposedLayoutINS4_7SwizzleILi3ELi4ELi3EEENS4_18smem_ptr_flag_bitsILi32EEENST_INS5_IJNSA_ILi8EEENSA_ILi32EEEEEENS5_IJS18_SB_EEEEEEEvNS4_8identityENS4_13SM90_TMA_LOADES1C_vS1D_EENS_8epilogue10collective6detail29Sm90TmaWarpSpecializedAdapterINS1H_15DefaultEpilogueISJ_SK_SK_NS1G_6thread17LinearCombinationISJ_Li1EffLNS1L_9ScaleType4KindE0ELNS_15FloatRoundStyleE2ESJ_EENS1_15EpilogueDefaultEEEEEvvEEEEvNT_6ParamsE,"aw",@nobits
	.sectionflags	@""
	.align	16
	.zero		1024


//--------------------- .nv.shared.reserved.0     --------------------------
	.section	.nv.shared.reserved.0,"aw",@nobits
	.weak		__nv_reservedSMEM_offset_0_alias
	.size		__nv_reservedSMEM_offset_0_alias, 0, 0
	.other		__nv_reservedSMEM_offset_0_alias,@"STO_CUDA_RESERVED_SHARED STV_DEFAULT"
__nv_reservedSMEM_offset_0_alias:
	.zero		0


//--------------------- .nv.global                --------------------------
	.section	.nv.global,"aw",@nobits
.nv.global:
	.type		_ZN39_INTERNAL_79c5056e_4_k_cu_1cb886a5_61034cute1_E,@object
	.size		_ZN39_INTERNAL_79c5056e_4_k_cu_1cb886a5_61034cute1_E,(_ZN39_INTERNAL_79c5056e_4_k_cu_1cb886a5_61034cuda3std3__45__cpo6cbeginE - _ZN39_INTERNAL_79c5056e_4_k_cu_1cb886a5_61034cute1_E)
_ZN39_INTERNAL_79c5056e_4_k_cu_1cb886a5_61034cute1_E:
	.zero		1
	.type		_ZN39_INTERNAL_79c5056e_4_k_cu_1cb886a5_61034cuda3std3__45__cpo6cbeginE,@object
	.size		_ZN39_INTERNAL_79c5056e_4_k_cu_1cb886a5_61034cuda3std3__45__cpo6cbeginE,(_ZN39_INTERNAL_79c5056e_4_k_cu_1cb886a5_61034cuda3std3__48in_placeE - _ZN39_INTERNAL_79c5056e_4_k_cu_1cb886a5_61034cuda3std3__45__cpo6cbeginE)
_ZN39_INTERNAL_79c5056e_4_k_cu_1cb886a5_61034cuda3std3__45__cpo6cbeginE:
	.zero		1
	.type		_ZN39_INTERNAL_79c5056e_4_k_cu_1cb886a5_61034cuda3std3__48in_placeE,@object
	.size		_ZN39_INTERNAL_79c5056e_4_k_cu_1cb886a5_61034cuda3std3__48in_placeE,(_ZN39_INTERNAL_79c5056e_4_k_cu_1cb886a5_61034cuda3std6ranges3__45__cpo9iter_moveE - _ZN39_INTERNAL_79c5056e_4_k_cu_1cb886a5_61034cuda3std3__48in_placeE)
_ZN39_INTERNAL_79c5056e_4_k_cu_1cb886a5_61034cuda3std3__48in_placeE:
	.zero		1
	.type		_ZN39_INTERNAL_79c5056e_4_k_cu_1cb886a5_61034cuda3std6ranges3__45__cpo9iter_moveE,@object
	.size		_ZN39_INTERNAL_79c5056e_4_k_cu_1cb886a5_61034cuda3std6ranges3__45__cpo9iter_moveE,(_ZN39_INTERNAL_79c5056e_4_k_cu_1cb886a5_61034cuda3std3__45__cpo5beginE - _ZN39_INTERNAL_79c5056e_4_k_cu_1cb886a5_61034cuda3std6ranges3__45__cpo9iter_moveE)
_ZN39_INTERNAL_79c5056e_4_k_cu_1cb886a5_61034cuda3std6ranges3__45__cpo9iter_moveE:
	.zero		1
	.type		_ZN39_INTERNAL_79c5056e_4_k_cu_1cb886a5_61034cuda3std3__45__cpo5beginE,@object
	.size		_ZN39_INTERNAL_79c5056e_4_k_cu_1cb886a5_61034cuda3std3__45__cpo5beginE,(_ZN39_INTERNAL_79c5056e_4_k_cu_1cb886a5_61034cuda3std3__441_GLOBAL__N__79c5056e_4_k_cu_1cb886a5_61036ignoreE - _ZN39_INTERNAL_79c5056e_4_k_cu_1cb886a5_61034cuda3std3__45__cpo5beginE)
_ZN39_INTERNAL_79c5056e_4_k_cu_1cb886a5_61034cuda3std3__45__cpo5beginE:
	.zero		1
	.type		_ZN39_INTERNAL_79c5056e_4_k_cu_1cb886a5_61034cuda3std3__441_GLOBAL__N__79c5056e_4_k_cu_1cb886a5_61036ignoreE,@object
	.size		_ZN39_INTERNAL_79c5056e_4_k_cu_1cb886a5_61034cuda3std3__441_GLOBAL__N__79c5056e_4_k_cu_1cb886a5_61036ignoreE,(_ZN39_INTERNAL_79c5056e_4_k_cu_1cb886a5_61034cute7productE - _ZN39_INTERNAL_79c5056e_4_k_cu_1cb886a5_61034cuda3std3__441_GLOBAL__N__79c5056e_4_k_cu_1cb886a5_61036ignoreE)
_ZN39_INTERNAL_79c5056e_4_k_cu_1cb886a5_61034cuda3std3__441_GLOBAL__N__79c5056e_4_k_cu_1cb886a5_61036ignoreE:
	.zero		1
	.type		_ZN39_INTERNAL_79c5056e_4_k_cu_1cb886a5_61034cute7productE,@object
	.size		_ZN39_INTERNAL_79c5056e_4_k_cu_1cb886a5_61034cute7productE,(_ZN39_INTERNAL_79c5056e_4_k_cu_1cb886a5_61034cuda3std3__45__cpo3endE - _ZN39_INTERNAL_79c5056e_4_k_cu_1cb886a5_61034cute7productE)
_ZN39_INTERNAL_79c5056e_4_k_cu_1cb886a5_61034cute7productE:
	.zero		1
	.type		_ZN39_INTERNAL_79c5056e_4_k_cu_1cb886a5_61034cuda3std3__45__cpo3endE,@object
	.size		_ZN39_INTERNAL_79c5056e_4_k_cu_1cb886a5_61034cuda3std3__45__cpo3endE,(_ZN39_INTERNAL_79c5056e_4_k_cu_1cb886a5_61034cuda3std3__419piecewise_constructE - _ZN39_INTERNAL_79c5056e_4_k_cu_1cb886a5_61034cuda3std3__45__cpo3endE)
_ZN39_INTERNAL_79c5056e_4_k_cu_1cb886a5_61034cuda3std3__45__cpo3endE:
	.zero		1
	.type		_ZN39_INTERNAL_79c5056e_4_k_cu_1cb886a5_61034cuda3std3__419piecewise_constructE,@object
	.size		_ZN39_INTERNAL_79c5056e_4_k_cu_1cb886a5_61034cuda3std3__419piecewise_constructE,(_ZN39_INTERNAL_79c5056e_4_k_cu_1cb886a5_61034cuda3std3__45__cpo4cendE - _ZN39_INTERNAL_79c5056e_4_k_cu_1cb886a5_61034cuda3std3__419piecewise_constructE)
_ZN39_INTERNAL_79c5056e_4_k_cu_1cb886a5_61034cuda3std3__419piecewise_constructE:
	.zero		1
	.type		_ZN39_INTERNAL_79c5056e_4_k_cu_1cb886a5_61034cuda3std3__45__cpo4cendE,@object
	.size		_ZN39_INTERNAL_79c5056e_4_k_cu_1cb886a5_61034cuda3std3__45__cpo4cendE,(_ZN39_INTERNAL_79c5056e_4_k_cu_1cb886a5_61034cuda3std6ranges3__45__cpo4swapE - _ZN39_INTERNAL_79c5056e_4_k_cu_1cb886a5_61034cuda3std3__45__cpo4cendE)
_ZN39_INTERNAL_79c5056e_4_k_cu_1cb886a5_61034cuda3std3__45__cpo4cendE:
	.zero		1
	.type		_ZN39_INTERNAL_79c5056e_4_k_cu_1cb886a5_61034cuda3std6ranges3__45__cpo4swapE,@object
	.size		_ZN39_INTERNAL_79c5056e_4_k_cu_1cb886a5_61034cuda3std6ranges3__45__cpo4swapE,(.L_8 - _ZN39_INTERNAL_79c5056e_4_k_cu_1cb886a5_61034cuda3std6ranges3__45__cpo4swapE)
_ZN39_INTERNAL_79c5056e_4_k_cu_1cb886a5_61034cuda3std6ranges3__45__cpo4swapE:
	.zero		1
.L_8:


//--------------------- .nv.constant0._ZN7cutlass13device_kernelINS_4gemm6kernel13GemmUniversalIN4cute5tupleIJiiiiEEENS1_10collective13CollectiveMmaINS1_34MainloopSm90TmaGmmaWarpSpecializedILi3ENS5_IJNS4_1CILi1EEENSA_ILi2EEESB_EEENS1_35KernelTmaWarpSpecializedCooperativeEEENS5_IJNSA_ILi128EEENSA_ILi256EEESG_EEENS_10tfloat32_tENS5_IJlSB_lEEESJ_SK_NS4_8TiledMMAINS4_8MMA_AtomIJNS4_4SM904GMMA30MMA_64x256x8_F32TF32TF32_SS_TNILNSO_7ScaleInE1ELSQ_1EEEEEENS4_6LayoutINS5_IJSC_SB_SB_EEENS5_IJSB_NSA_ILi0EEESV_EEEEENS5_IJNS4_10UnderscoreESY_SY_EEEEENS4_23SM90_TMA_LOAD_MULTICASTENS4_14ComposedLayoutINS4_7SwizzleILi3ELi4ELi3EEENS4_18smem_ptr_flag_bitsILi32EEENST_INS5_IJNSA_ILi8EEENSA_ILi32EEEEEENS5_IJS18_SB_EEEEEEEvNS4_8identityENS4_13SM90_TMA_LOADES1C_vS1D_EENS_8epilogue10collective6detail29Sm90TmaWarpSpecializedAdapterINS1H_15DefaultEpilogueISJ_SK_SK_NS1G_6thread17LinearCombinationISJ_Li1EffLNS1L_9ScaleType4KindE0ELNS_15FloatRoundStyleE2ESJ_EENS1_15EpilogueDefaultEEEEEvvEEEEvNT_6ParamsE --------------------------
	.section	.nv.constant0._ZN7cutlass13device_kernelINS_4gemm6kernel13GemmUniversalIN4cute5tupleIJiiiiEEENS1_10collective13CollectiveMmaINS1_34MainloopSm90TmaGmmaWarpSpecializedILi3ENS5_IJNS4_1CILi1EEENSA_ILi2EEESB_EEENS1_35KernelTmaWarpSpecializedCooperativeEEENS5_IJNSA_ILi128EEENSA_ILi256EEESG_EEENS_10tfloat32_tENS5_IJlSB_lEEESJ_SK_NS4_8TiledMMAINS4_8MMA_AtomIJNS4_4SM904GMMA30MMA_64x256x8_F32TF32TF32_SS_TNILNSO_7ScaleInE1ELSQ_1EEEEEENS4_6LayoutINS5_IJSC_SB_SB_EEENS5_IJSB_NSA_ILi0EEESV_EEEEENS5_IJNS4_10UnderscoreESY_SY_EEEEENS4_23SM90_TMA_LOAD_MULTICASTENS4_14ComposedLayoutINS4_7SwizzleILi3ELi4ELi3EEENS4_18smem_ptr_flag_bitsILi32EEENST_INS5_IJNSA_ILi8EEENSA_ILi32EEEEEENS5_IJS18_SB_EEEEEEEvNS4_8identityENS4_13SM90_TMA_LOADES1C_vS1D_EENS_8epilogue10collective6detail29Sm90TmaWarpSpecializedAdapterINS1H_15DefaultEpilogueISJ_SK_SK_NS1G_6thread17LinearCombinationISJ_Li1EffLNS1L_9ScaleType4KindE0ELNS_15FloatRoundStyleE2ESJ_EENS1_15EpilogueDefaultEEEEEvvEEEEvNT_6ParamsE,"a",@progbits
	.sectionflags	@""
	.align	4
.nv.constant0._ZN7cutlass13device_kernelINS_4gemm6kernel13GemmUniversalIN4cute5tupleIJiiiiEEENS1_10collective13CollectiveMmaINS1_34MainloopSm90TmaGmmaWarpSpecializedILi3ENS5_IJNS4_1CILi1EEENSA_ILi2EEESB_EEENS1_35KernelTmaWarpSpecializedCooperativeEEENS5_IJNSA_ILi128EEENSA_ILi256EEESG_EEENS_10tfloat32_tENS5_IJlSB_lEEESJ_SK_NS4_8TiledMMAINS4_8MMA_AtomIJNS4_4SM904GMMA30MMA_64x256x8_F32TF32TF32_SS_TNILNSO_7ScaleInE1ELSQ_1EEEEEENS4_6LayoutINS5_IJSC_SB_SB_EEENS5_IJSB_NSA_ILi0EEESV_EEEEENS5_IJNS4_10UnderscoreESY_SY_EEEEENS4_23SM90_TMA_LOAD_MULTICASTENS4_14ComposedLayoutINS4_7SwizzleILi3ELi4ELi3EEENS4_18smem_ptr_flag_bitsILi32EEENST_INS5_IJNSA_ILi8EEENSA_ILi32EEEEEENS5_IJS18_SB_EEEEEEEvNS4_8identityENS4_13SM90_TMA_LOADES1C_vS1D_EENS_8epilogue10collective6detail29Sm90TmaWarpSpecializedAdapterINS1H_15DefaultEpilogueISJ_SK_SK_NS1G_6thread17LinearCombinationISJ_Li1EffLNS1L_9ScaleType4KindE0ELNS_15FloatRoundStyleE2ESJ_EENS1_15EpilogueDefaultEEEEEvvEEEEvNT_6ParamsE:
	.zero		1664


//--------------------- SYMBOLS --------------------------

	.type		.nv.reservedSmem.offset0,@object
	.size		.nv.reservedSmem.offset0,0x4
	.type		__assertfail,@function
